	.headerflags	@"EF_CUDA_TEXMODE_UNIFIED EF_CUDA_64BIT_ADDRESS EF_CUDA_ACCELERATORS EF_CUDA_SM90 EF_CUDA_VIRTUAL_SM(EF_CUDA_SM90)"
	.elftype	@"ET_EXEC"


//--------------------- .nv.info                  --------------------------
	.section	.nv.info,"",@"SHT_CUDA_INFO"
	.align	4


	//----- nvinfo : EIATTR_REGCOUNT
	.align		4
        /*0000*/ 	.byte	0x04, 0x2f
        /*0002*/ 	.short	(.L_1 - .L_0)
	.align		4
.L_0:
        /*0004*/ 	.word	index@(triton_mm)
        /*0008*/ 	.word	0x00000048


	//----- nvinfo : EIATTR_MIN_STACK_SIZE
	.align		4
.L_1:
        /*000c*/ 	.byte	0x04, 0x12
        /*000e*/ 	.short	(.L_3 - .L_2)
	.align		4
.L_2:
        /*0010*/ 	.word	index@(triton_mm)
        /*0014*/ 	.word	0x00000000


	//----- nvinfo : EIATTR_FRAME_SIZE
	.align		4
.L_3:
        /*0018*/ 	.byte	0x04, 0x11
        /*001a*/ 	.short	(.L_5 - .L_4)
	.align		4
.L_4:
        /*001c*/ 	.word	index@(triton_mm)
        /*0020*/ 	.word	0x00000000


	//----- nvinfo : EIATTR_MIN_STACK_SIZE
	.align		4
.L_5:
        /*0024*/ 	.byte	0x04, 0x12
        /*0026*/ 	.short	(.L_7 - .L_6)
	.align		4
.L_6:
        /*0028*/ 	.word	index@(triton_mm)
        /*002c*/ 	.word	0x00000000
.L_7:


//--------------------- .nv.info.triton_mm        --------------------------
	.section	.nv.info.triton_mm,"",@"SHT_CUDA_INFO"
	.sectionflags	@""
	.align	4


	//----- nvinfo : EIATTR_CUDA_API_VERSION
	.align		4
        /*0000*/ 	.byte	0x04, 0x37
        /*0002*/ 	.short	(.L_9 - .L_8)
.L_8:
        /*0004*/ 	.word	0x0000007c


	//----- nvinfo : EIATTR_KPARAM_INFO
	.align		4
.L_9:
        /*0008*/ 	.byte	0x04, 0x17
        /*000a*/ 	.short	(.L_11 - .L_10)
.L_10:
        /*000c*/ 	.word	0x00000000
        /*0010*/ 	.short	0x0004
        /*0012*/ 	.short	0x0020
        /*0014*/ 	.byte	0x00, 0xf0, 0x11, 0x00


	//----- nvinfo : EIATTR_KPARAM_INFO
	.align		4
.L_11:
        /*0018*/ 	.byte	0x04, 0x17
        /*001a*/ 	.short	(.L_13 - .L_12)
.L_12:
        /*001c*/ 	.word	0x00000000
        /*0020*/ 	.short	0x0003
        /*0022*/ 	.short	0x0018
        /*0024*/ 	.byte	0x00, 0xf0, 0x21, 0x00


	//----- nvinfo : EIATTR_KPARAM_INFO
	.align		4
.L_13:
        /*0028*/ 	.byte	0x04, 0x17
        /*002a*/ 	.short	(.L_15 - .L_14)
.L_14:
        /*002c*/ 	.word	0x00000000
        /*0030*/ 	.short	0x0002
        /*0032*/ 	.short	0x0010
        /*0034*/ 	.byte	0x00, 0xf0, 0x21, 0x00


	//----- nvinfo : EIATTR_KPARAM_INFO
	.align		4
.L_15:
        /*0038*/ 	.byte	0x04, 0x17
        /*003a*/ 	.short	(.L_17 - .L_16)
.L_16:
        /*003c*/ 	.word	0x00000000
        /*0040*/ 	.short	0x0001
        /*0042*/ 	.short	0x0008
        /*0044*/ 	.byte	0x00, 0xf0, 0x21, 0x00


	//----- nvinfo : EIATTR_KPARAM_INFO
	.align		4
.L_17:
        /*0048*/ 	.byte	0x04, 0x17
        /*004a*/ 	.short	(.L_19 - .L_18)
.L_18:
        /*004c*/ 	.word	0x00000000
        /*0050*/ 	.short	0x0000
        /*0052*/ 	.short	0x0000
        /*0054*/ 	.byte	0x00, 0xf0, 0x21, 0x00


	//----- nvinfo : EIATTR_SPARSE_MMA_MASK
	.align		4
.L_19:
        /*0058*/ 	.byte	0x03, 0x50
        /*005a*/ 	.short	0x0000


	//----- nvinfo : EIATTR_MAXREG_COUNT
	.align		4
        /*005c*/ 	.byte	0x03, 0x1b
        /*005e*/ 	.short	0x00ff


	//----- nvinfo : EIATTR_COOP_GROUP_MASK_REGIDS
	.align		4
        /*0060*/ 	.byte	0x04, 0x29
        /*0062*/ 	.short	(.L_21 - .L_20)


	//   ....[0]....
.L_20:
        /*0064*/ 	.word	0xffffffff


	//----- nvinfo : EIATTR_COOP_GROUP_INSTR_OFFSETS
	.align		4
.L_21:
        /*0068*/ 	.byte	0x04, 0x28
        /*006a*/ 	.short	(.L_23 - .L_22)


	//   ....[0]....
.L_22:
        /*006c*/ 	.word	0x00000eb0


	//----- nvinfo : EIATTR_EXIT_INSTR_OFFSETS
	.align		4
.L_23:
        /*0070*/ 	.byte	0x04, 0x1c
        /*0072*/ 	.short	(.L_25 - .L_24)


	//   ....[0]....
.L_24:
        /*0074*/ 	.word	0x00000030


	//   ....[1]....
        /*0078*/ 	.word	0x00001ed0


	//   ....[2]....
        /*007c*/ 	.word	0x00001ef0


	//----- nvinfo : EIATTR_MAX_THREADS
	.align		4
.L_25:
        /*0080*/ 	.byte	0x04, 0x05
        /*0082*/ 	.short	(.L_27 - .L_26)
.L_26:
        /*0084*/ 	.word	0x00000080
        /*0088*/ 	.word	0x00000001
        /*008c*/ 	.word	0x00000001


	//----- nvinfo : EIATTR_CBANK_PARAM_SIZE
	.align		4
.L_27:
        /*0090*/ 	.byte	0x03, 0x19
        /*0092*/ 	.short	0x0024


	//----- nvinfo : EIATTR_PARAM_CBANK
	.align		4
        /*0094*/ 	.byte	0x04, 0x0a
        /*0096*/ 	.short	(.L_29 - .L_28)
	.align		4
.L_28:
        /*0098*/ 	.word	index@(.nv.constant0.triton_mm)
        /*009c*/ 	.short	0x0210
        /*009e*/ 	.short	0x0024


	//----- nvinfo : EIATTR_SW_WAR
	.align		4
.L_29:
        /*00a0*/ 	.byte	0x04, 0x36
        /*00a2*/ 	.short	(.L_31 - .L_30)
.L_30:
        /*00a4*/ 	.word	0x00000008
.L_31:


//--------------------- .nv.callgraph             --------------------------
	.section	.nv.callgraph,"",@"SHT_CUDA_CALLGRAPH"
	.align	4
	.sectionentsize	8
	.align		4
        /*0000*/ 	.word	0x00000000
	.align		4
        /*0004*/ 	.word	0xffffffff
	.align		4
        /*0008*/ 	.word	0x00000000
	.align		4
        /*000c*/ 	.word	0xfffffffe
	.align		4
        /*0010*/ 	.word	0x00000000
	.align		4
        /*0014*/ 	.word	0xfffffffd
	.align		4
        /*0018*/ 	.word	0x00000000
	.align		4
        /*001c*/ 	.word	0xfffffffc


//--------------------- .text.triton_mm           --------------------------
	.section	.text.triton_mm,"ax",@progbits
	.sectionflags	@"SHF_BARRIERS=1"
	.align	128
        .global         triton_mm
        .type           triton_mm,@function
        .size           triton_mm,(.L_x_2 - triton_mm)
        .other          triton_mm,@"STO_CUDA_ENTRY STV_DEFAULT"
triton_mm:
.text.triton_mm:
[----:B------:R-:W1:Y:S02]  /*0000*/  LDC R1, c[0x0][0x28] ;  /* 0x00000a00ff017b82 */ /* 0x000e640000000800 */
[----:B------:R-:W2:Y:S02]  /*0010*/  LDC R0, c[0x0][0x230] ;  /* 0x00008c00ff007b82 */ /* 0x000ea40000000800 */
[----:B--2---:R-:W-:-:S13]  /*0020*/  LOP3.LUT P0, RZ, R0, 0x3ffffff, RZ, 0xc0, !PT ;  /* 0x03ffffff00ff7812 */ /* 0x004fda000780c0ff */
[----:B------:R-:W-:Y:S05]  /*0030*/  @!P0 EXIT ;  /* 0x000000000000894d */ /* 0x000fea0003800000 */
[----:B------:R-:W2:Y:S01]  /*0040*/  S2R R13, SR_CTAID.X ;  /* 0x00000000000d7919 */ /* 0x000ea20000002500 */
[----:B------:R-:W-:Y:S01]  /*0050*/  VIADD R2, R0, 0x3f ;  /* 0x0000003f00027836 */ /* 0x000fe20000000000 */
[----:B------:R-:W-:Y:S01]  /*0060*/  IABS R11, R0 ;  /* 0x00000000000b7213 */ /* 0x000fe20000000000 */
[----:B------:R-:W3:Y:S01]  /*0070*/  S2UR UR14, SR_CgaCtaId ;  /* 0x00000000000e79c3 */ /* 0x000ee20000008800 */
[----:B------:R-:W4:Y:S01]  /*0080*/  S2R R18, SR_TID.X ;  /* 0x0000000000127919 */ /* 0x000f220000002100 */
[----:B------:R-:W-:Y:S01]  /*0090*/  UMOV UR4, 0x400 ;  /* 0x0000040000047882 */ /* 0x000fe20000000000 */
[----:B------:R-:W-:Y:S01]  /*00a0*/  SHF.R.S32.HI R3, RZ, 0x1f, R2 ;  /* 0x0000001fff037819 */ /* 0x000fe20000011402 */
[----:B------:R-:W5:Y:S01]  /*00b0*/  I2F.RP R9, R11 ;  /* 0x0000000b00097306 */ /* 0x000f620000209400 */
[----:B------:R-:W-:Y:S01]  /*00c0*/  ULDC.64 UR18, c[0x0][0x208] ;  /* 0x0000820000127ab9 */ /* 0x000fe20000000a00 */
[----:B------:R-:W-:Y:S01]  /*00d0*/  IMAD.MOV.U32 R65, RZ, RZ, -0x40 ;  /* 0xffffffc0ff417424 */ /* 0x000fe200078e00ff */
[----:B------:R-:W-:Y:S01]  /*00e0*/  LEA.HI R3, R3, R2, RZ, 0x6 ;  /* 0x0000000203037211 */ /* 0x000fe200078f30ff */
[----:B------:R-:W4:Y:S01]  /*00f0*/  LDC.64 R32, c[0x0][0x220] ;  /* 0x00008800ff207b82 */ /* 0x000f220000000a00 */
[----:B------:R-:W-:-:S02]  /*0100*/  CS2R R44, SRZ ;  /* 0x00000000002c7805 */ /* 0x000fc4000001ff00 */
[----:B------:R-:W-:Y:S02]  /*0110*/  CS2R R46, SRZ ;  /* 0x00000000002e7805 */ /* 0x000fe4000001ff00 */
[----:B------:R-:W-:Y:S02]  /*0120*/  CS2R R48, SRZ ;  /* 0x0000000000307805 */ /* 0x000fe4000001ff00 */
[----:B------:R-:W-:Y:S02]  /*0130*/  CS2R R50, SRZ ;  /* 0x0000000000327805 */ /* 0x000fe4000001ff00 */
[----:B------:R-:W-:Y:S02]  /*0140*/  CS2R R52, SRZ ;  /* 0x0000000000347805 */ /* 0x000fe4000001ff00 */
[----:B------:R-:W-:Y:S01]  /*0150*/  CS2R R54, SRZ ;  /* 0x0000000000367805 */ /* 0x000fe2000001ff00 */
[----:B------:R-:W-:Y:S01]  /*0160*/  UMOV UR15, 0x1 ;  /* 0x00000001000f7882 */ /* 0x000fe20000000000 */
[----:B------:R-:W-:Y:S01]  /*0170*/  UMOV UR16, 0xffffffff ;  /* 0xffffffff00107882 */ /* 0x000fe20000000000 */
[----:B------:R-:W-:Y:S01]  /*0180*/  UMOV UR5, URZ ;  /* 0x0000003f00057c82 */ /* 0x000fe20008000000 */
[----:B-----5:R-:W-:Y:S01]  /*0190*/  MUFU.RCP R9, R9 ;  /* 0x0000000900097308 */ /* 0x020fe20000001000 */
[----:B---3--:R-:W-:-:S03]  /*01a0*/  UPRMT UR14, UR14, 0x654, UR4 ;  /* 0x000006540e0e7896 */ /* 0x008fc60008000004 */
[----:B------:R-:W-:Y:S01]  /*01b0*/  UMOV UR4, URZ ;  /* 0x0000003f00047c82 */ /* 0x000fe20008000000 */
[----:B--2---:R-:W-:Y:S02]  /*01c0*/  SHF.R.S32.HI R4, RZ, 0x1f, R13 ;  /* 0x0000001fff047819 */ /* 0x004fe4000001140d */
[----:B------:R-:W-:Y:S02]  /*01d0*/  ISETP.GE.AND P2, PT, R13, RZ, PT ;  /* 0x000000ff0d00720c */ /* 0x000fe40003f46270 */
[----:B------:R-:W-:Y:S02]  /*01e0*/  LEA.HI R4, R4, R13, RZ, 0x3 ;  /* 0x0000000d04047211 */ /* 0x000fe400078f18ff */
[----:B----4-:R-:W-:Y:S02]  /*01f0*/  SHF.R.U32.HI R12, RZ, 0x3, R18 ;  /* 0x00000003ff0c7819 */ /* 0x010fe40000011612 */
[----:B------:R-:W-:Y:S02]  /*0200*/  LOP3.LUT R4, R4, 0xfffffff8, RZ, 0xc0, !PT ;  /* 0xfffffff804047812 */ /* 0x000fe400078ec0ff */
[----:B------:R-:W-:-:S02]  /*0210*/  SGXT.U32 R12, R12, 0x4 ;  /* 0x000000040c0c781a */ /* 0x000fc40000000000 */
[----:B------:R-:W-:Y:S02]  /*0220*/  LEA.HI.SX32 R3, R3, -R4, 0x1a ;  /* 0x8000000403037211 */ /* 0x000fe400078fd2ff */
[----:B------:R-:W-:Y:S02]  /*0230*/  SHF.R.U32.HI R64, RZ, 0x5, R18 ;  /* 0x00000005ff407819 */ /* 0x000fe40000011612 */
[----:B------:R-:W-:Y:S02]  /*0240*/  VIMNMX R5, R3, 0x8, PT ;  /* 0x0000000803057848 */ /* 0x000fe40003fe0100 */
[----:B------:R-:W-:Y:S02]  /*0250*/  LOP3.LUT R64, R64, 0x7fffffc, RZ, 0xc0, !PT ;  /* 0x07fffffc40407812 */ /* 0x000fe400078ec0ff */
[----:B------:R-:W-:-:S04]  /*0260*/  IABS R15, R5 ;  /* 0x00000005000f7213 */ /* 0x000fc80000000000 */
[----:B------:R-:W2:Y:S08]  /*0270*/  I2F.RP R6, R15 ;  /* 0x0000000f00067306 */ /* 0x000eb00000209400 */
[----:B--2---:R-:W2:Y:S02]  /*0280*/  MUFU.RCP R6, R6 ;  /* 0x0000000600067308 */ /* 0x004ea40000001000 */
[----:B--2---:R-:W-:Y:S01]  /*0290*/  VIADD R2, R6, 0xffffffe ;  /* 0x0ffffffe06027836 */ /* 0x004fe20000000000 */
[----:B------:R-:W-:-:S05]  /*02a0*/  IABS R6, R13 ;  /* 0x0000000d00067213 */ /* 0x000fca0000000000 */
[----:B------:R2:W3:Y:S02]  /*02b0*/  F2I.FTZ.U32.TRUNC.NTZ R3, R2 ;  /* 0x0000000200037305 */ /* 0x0004e4000021f000 */
[----:B--2---:R-:W-:Y:S02]  /*02c0*/  IMAD.MOV.U32 R2, RZ, RZ, RZ ;  /* 0x000000ffff027224 */ /* 0x004fe400078e00ff */
[----:B---3--:R-:W-:-:S04]  /*02d0*/  IMAD.MOV R8, RZ, RZ, -R3 ;  /* 0x000000ffff087224 */ /* 0x008fc800078e0a03 */
[----:B------:R-:W-:Y:S01]  /*02e0*/  IMAD R7, R8, R15, RZ ;  /* 0x0000000f08077224 */ /* 0x000fe200078e02ff */
[----:B------:R-:W-:-:S03]  /*02f0*/  IABS R8, R5 ;  /* 0x0000000500087213 */ /* 0x000fc60000000000 */
[----:B------:R-:W-:-:S04]  /*0300*/  IMAD.HI.U32 R3, R3, R7, R2 ;  /* 0x0000000703037227 */ /* 0x000fc800078e0002 */
[----:B------:R-:W-:Y:S02]  /*0310*/  IMAD.MOV R7, RZ, RZ, -R8 ;  /* 0x000000ffff077224 */ /* 0x000fe400078e0a08 */
[----:B------:R-:W-:-:S04]  /*0320*/  IMAD.HI.U32 R2, R3, R6, RZ ;  /* 0x0000000603027227 */ /* 0x000fc800078e00ff */
[----:B------:R-:W-:Y:S02]  /*0330*/  IMAD R2, R2, R7, R6 ;  /* 0x0000000702027224 */ /* 0x000fe400078e0206 */
[----:B------:R-:W-:Y:S01]  /*0340*/  IMAD.IADD R6, R13, 0x1, -R4 ;  /* 0x000000010d067824 */ /* 0x000fe200078e0a04 */
[-C--:B------:R-:W-:Y:S02]  /*0350*/  LOP3.LUT R13, RZ, R5.reuse, RZ, 0x33, !PT ;  /* 0x00000005ff0d7212 */ /* 0x080fe400078e33ff */
[----:B------:R-:W-:Y:S02]  /*0360*/  ISETP.GT.U32.AND P0, PT, R15, R2, PT ;  /* 0x000000020f00720c */ /* 0x000fe40003f04070 */
[----:B------:R-:W-:Y:S02]  /*0370*/  IABS R10, R6 ;  /* 0x00000006000a7213 */ /* 0x000fe40000000000 */
[----:B------:R-:W-:-:S03]  /*0380*/  LOP3.LUT R6, R6, R5, RZ, 0x3c, !PT ;  /* 0x0000000506067212 */ /* 0x000fc600078e3cff */
[----:B------:R-:W-:Y:S01]  /*0390*/  IMAD.HI.U32 R8, R3, R10, RZ ;  /* 0x0000000a03087227 */ /* 0x000fe200078e00ff */
[----:B------:R-:W-:-:S03]  /*03a0*/  ISETP.GE.AND P3, PT, R6, RZ, PT ;  /* 0x000000ff0600720c */ /* 0x000fc60003f66270 */
[----:B------:R-:W-:Y:S02]  /*03b0*/  VIADD R3, R9, 0xffffffe ;  /* 0x0ffffffe09037836 */ /* 0x000fe40000000000 */
[----:B------:R-:W-:Y:S02]  /*03c0*/  @!P0 IMAD.IADD R2, R2, 0x1, -R15 ;  /* 0x0000000102028824 */ /* 0x000fe400078e0a0f */
[----:B------:R-:W-:Y:S02]  /*03d0*/  IMAD R7, R8, R7, R10 ;  /* 0x0000000708077224 */ /* 0x000fe400078e020a */
[----:B------:R-:W2:Y:S01]  /*03e0*/  F2I.FTZ.U32.TRUNC.NTZ R3, R3 ;  /* 0x0000000300037305 */ /* 0x000ea2000021f000 */
[C---:B------:R-:W-:Y:S02]  /*03f0*/  ISETP.GT.U32.AND P1, PT, R15.reuse, R2, PT ;  /* 0x000000020f00720c */ /* 0x040fe40003f24070 */
[----:B------:R-:W-:-:S11]  /*0400*/  ISETP.GT.U32.AND P0, PT, R15, R7, PT ;  /* 0x000000070f00720c */ /* 0x000fd60003f04070 */
[----:B------:R-:W-:Y:S01]  /*0410*/  @!P1 IMAD.IADD R2, R2, 0x1, -R15 ;  /* 0x0000000102029824 */ /* 0x000fe200078e0a0f */
[----:B------:R-:W-:Y:S01]  /*0420*/  ISETP.NE.AND P1, PT, R5, RZ, PT ;  /* 0x000000ff0500720c */ /* 0x000fe20003f25270 */
[----:B--2---:R-:W-:Y:S02]  /*0430*/  IMAD.MOV R9, RZ, RZ, -R3 ;  /* 0x000000ffff097224 */ /* 0x004fe400078e0a03 */
[----:B------:R-:W-:Y:S02]  /*0440*/  @!P2 IMAD.MOV R2, RZ, RZ, -R2 ;  /* 0x000000ffff02a224 */ /* 0x000fe400078e0a02 */
[----:B------:R-:W-:Y:S02]  /*0450*/  @!P0 IMAD.IADD R7, R7, 0x1, -R15 ;  /* 0x0000000107078824 */ /* 0x000fe400078e0a0f */
[----:B------:R-:W-:Y:S01]  /*0460*/  @!P0 VIADD R8, R8, 0x1 ;  /* 0x0000000108088836 */ /* 0x000fe20000000000 */
[----:B------:R-:W-:Y:S01]  /*0470*/  SEL R5, R13, R2, !P1 ;  /* 0x000000020d057207 */ /* 0x000fe20004800000 */
[----:B------:R-:W-:Y:S01]  /*0480*/  IMAD.MOV.U32 R2, RZ, RZ, R9 ;  /* 0x000000ffff027224 */ /* 0x000fe200078e0009 */
[----:B------:R-:W-:Y:S01]  /*0490*/  ISETP.GE.U32.AND P2, PT, R7, R15, PT ;  /* 0x0000000f0700720c */ /* 0x000fe20003f46070 */
[----:B------:R-:W-:-:S02]  /*04a0*/  IMAD.SHL.U32 R15, R18, 0x8, RZ ;  /* 0x00000008120f7824 */ /* 0x000fc400078e00ff */
[----:B------:R-:W-:Y:S02]  /*04b0*/  IMAD.IADD R9, R4, 0x1, R5 ;  /* 0x0000000104097824 */ /* 0x000fe400078e0205 */
[----:B------:R-:W-:Y:S02]  /*04c0*/  IMAD R5, R2, R11, RZ ;  /* 0x0000000b02057224 */ /* 0x000fe400078e02ff */
[----:B------:R-:W-:Y:S02]  /*04d0*/  IMAD.SHL.U32 R9, R9, 0x40, RZ ;  /* 0x0000004009097824 */ /* 0x000fe400078e00ff */
[----:B------:R-:W-:-:S03]  /*04e0*/  IMAD.MOV.U32 R2, RZ, RZ, RZ ;  /* 0x000000ffff027224 */ /* 0x000fc600078e00ff */
[----:B------:R-:W-:Y:S01]  /*04f0*/  LOP3.LUT R7, R9, 0x20, R12, 0xfe, !PT ;  /* 0x0000002009077812 */ /* 0x000fe200078efe0c */
[----:B------:R-:W-:Y:S01]  /*0500*/  IMAD.HI.U32 R2, R3, R5, R2 ;  /* 0x0000000503027227 */ /* 0x000fe200078e0002 */
[----:B------:R-:W-:Y:S02]  /*0510*/  LOP3.LUT R5, R9, 0x10, R12, 0xfe, !PT ;  /* 0x0000001009057812 */ /* 0x000fe400078efe0c */
[----:B------:R-:W-:Y:S01]  /*0520*/  LOP3.LUT R3, R9, R12, RZ, 0xfc, !PT ;  /* 0x0000000c09037212 */ /* 0x000fe200078efcff */
[----:B------:R-:W-:Y:S01]  /*0530*/  @P2 VIADD R8, R8, 0x1 ;  /* 0x0000000108082836 */ /* 0x000fe20000000000 */
[----:B------:R-:W-:Y:S02]  /*0540*/  LOP3.LUT R9, R9, 0x30, R12, 0xfe, !PT ;  /* 0x0000003009097812 */ /* 0x000fe400078efe0c */
[----:B------:R-:W-:Y:S01]  /*0550*/  IABS R16, R5 ;  /* 0x0000000500107213 */ /* 0x000fe20000000000 */
[----:B------:R-:W-:Y:S01]  /*0560*/  @!P3 IMAD.MOV R8, RZ, RZ, -R8 ;  /* 0x000000ffff08b224 */ /* 0x000fe200078e0a08 */
[----:B------:R-:W-:-:S02]  /*0570*/  IABS R14, R3 ;  /* 0x00000003000e7213 */ /* 0x000fc40000000000 */
[----:B------:R-:W-:Y:S01]  /*0580*/  IABS R20, R7 ;  /* 0x0000000700147213 */ /* 0x000fe20000000000 */
[C---:B------:R-:W-:Y:S01]  /*0590*/  IMAD.HI.U32 R6, R2.reuse, R16, RZ ;  /* 0x0000001002067227 */ /* 0x040fe200078e00ff */
[----:B------:R-:W-:Y:S02]  /*05a0*/  IABS R22, R9 ;  /* 0x0000000900167213 */ /* 0x000fe40000000000 */
[----:B------:R-:W-:Y:S01]  /*05b0*/  SEL R17, R13, R8, !P1 ;  /* 0x000000080d117207 */ /* 0x000fe20004800000 */
[C---:B------:R-:W-:Y:S01]  /*05c0*/  IMAD.HI.U32 R4, R2.reuse, R14, RZ ;  /* 0x0000000e02047227 */ /* 0x040fe200078e00ff */
[----:B------:R-:W-:Y:S02]  /*05d0*/  LOP3.LUT R13, R15, 0x38, R18, 0x48, !PT ;  /* 0x000000380f0d7812 */ /* 0x000fe400078e4812 */
[----:B------:R-:W-:Y:S01]  /*05e0*/  ISETP.GE.AND P4, PT, R9, RZ, PT ;  /* 0x000000ff0900720c */ /* 0x000fe20003f86270 */
[----:B------:R-:W-:-:S04]  /*05f0*/  IMAD.HI.U32 R10, R2, R20, RZ ;  /* 0x00000014020a7227 */ /* 0x000fc800078e00ff */
[----:B------:R-:W-:-:S04]  /*0600*/  IMAD.HI.U32 R2, R2, R22, RZ ;  /* 0x0000001602027227 */ /* 0x000fc800078e00ff */
[----:B------:R-:W-:Y:S02]  /*0610*/  IMAD.MOV R6, RZ, RZ, -R6 ;  /* 0x000000ffff067224 */ /* 0x000fe400078e0a06 */
[----:B------:R-:W-:Y:S02]  /*0620*/  IMAD.MOV R10, RZ, RZ, -R10 ;  /* 0x000000ffff0a7224 */ /* 0x000fe400078e0a0a */
[----:B------:R-:W-:Y:S01]  /*0630*/  IMAD.MOV R8, RZ, RZ, -R2 ;  /* 0x000000ffff087224 */ /* 0x000fe200078e0a02 */
[C---:B------:R-:W-:Y:S01]  /*0640*/  LOP3.LUT R2, R12.reuse, 0x10, RZ, 0xfc, !PT ;  /* 0x000000100c027812 */ /* 0x040fe200078efcff */
[C---:B------:R-:W-:Y:S01]  /*0650*/  IMAD R16, R11.reuse, R6, R16 ;  /* 0x000000060b107224 */ /* 0x040fe200078e0210 */
[C---:B------:R-:W-:Y:S01]  /*0660*/  LOP3.LUT R6, R12.reuse, 0x30, RZ, 0xfc, !PT ;  /* 0x000000300c067812 */ /* 0x040fe200078efcff */
[C---:B------:R-:W-:Y:S02]  /*0670*/  IMAD R20, R11.reuse, R10, R20 ;  /* 0x0000000a0b147224 */ /* 0x040fe400078e0214 */
[C---:B------:R-:W-:Y:S01]  /*0680*/  IMAD R22, R11.reuse, R8, R22 ;  /* 0x000000080b167224 */ /* 0x040fe200078e0216 */
[C---:B------:R-:W-:Y:S01]  /*0690*/  ISETP.GT.U32.AND P1, PT, R11.reuse, R16, PT ;  /* 0x000000100b00720c */ /* 0x040fe20003f24070 */
[----:B------:R-:W-:Y:S01]  /*06a0*/  IMAD.MOV R4, RZ, RZ, -R4 ;  /* 0x000000ffff047224 */ /* 0x000fe200078e0a04 */
[----:B------:R-:W-:Y:S01]  /*06b0*/  ISETP.GT.U32.AND P2, PT, R11, R20, PT ;  /* 0x000000140b00720c */ /* 0x000fe20003f44070 */
[----:B------:R-:W-:Y:S01]  /*06c0*/  IMAD.SHL.U32 R8, R17, 0x40, RZ ;  /* 0x0000004011087824 */ /* 0x000fe200078e00ff */
[C---:B------:R-:W-:Y:S01]  /*06d0*/  ISETP.GT.U32.AND P3, PT, R11.reuse, R22, PT ;  /* 0x000000160b00720c */ /* 0x040fe20003f64070 */
[C---:B------:R-:W-:Y:S01]  /*06e0*/  IMAD R14, R11.reuse, R4, R14 ;  /* 0x000000040b0e7224 */ /* 0x040fe200078e020e */
[----:B------:R-:W-:Y:S01]  /*06f0*/  LOP3.LUT R4, R12, 0x20, RZ, 0xfc, !PT ;  /* 0x000000200c047812 */ /* 0x000fe200078efcff */
[----:B------:R-:W-:Y:S01]  /*0700*/  IMAD R2, R2, 0x40, R13 ;  /* 0x0000004002027824 */ /* 0x000fe200078e020d */
[----:B------:R-:W-:Y:S01]  /*0710*/  SHF.R.S32.HI R17, RZ, 0x19, R17 ;  /* 0x00000019ff117819 */ /* 0x000fe20000011411 */
[--C-:B------:R-:W-:Y:S01]  /*0720*/  IMAD R6, R6, 0x40, R13.reuse ;  /* 0x0000004006067824 */ /* 0x100fe200078e020d */
[C---:B------:R-:W-:Y:S01]  /*0730*/  ISETP.GT.U32.AND P0, PT, R11.reuse, R14, PT ;  /* 0x0000000e0b00720c */ /* 0x040fe20003f04070 */
[----:B------:R-:W-:Y:S01]  /*0740*/  IMAD R4, R4, 0x40, R13 ;  /* 0x0000004004047824 */ /* 0x000fe200078e020d */
[----:B------:R-:W-:Y:S01]  /*0750*/  LOP3.LUT R28, R8, R12, RZ, 0xfc, !PT ;  /* 0x0000000c081c7212 */ /* 0x000fe200078efcff */
[--C-:B------:R-:W-:Y:S01]  /*0760*/  @!P1 IMAD.IADD R16, R16, 0x1, -R11.reuse ;  /* 0x0000000110109824 */ /* 0x100fe200078e0a0b */
[----:B------:R-:W-:Y:S01]  /*0770*/  LOP3.LUT R36, R8, 0x10, R12, 0xfe, !PT ;  /* 0x0000001008247812 */ /* 0x000fe200078efe0c */
[--C-:B------:R-:W-:Y:S01]  /*0780*/  @!P2 IMAD.IADD R20, R20, 0x1, -R11.reuse ;  /* 0x000000011414a824 */ /* 0x100fe200078e0a0b */
[----:B------:R-:W-:Y:S01]  /*0790*/  LOP3.LUT R38, R8, 0x20, R12, 0xfe, !PT ;  /* 0x0000002008267812 */ /* 0x000fe200078efe0c */
[----:B------:R-:W-:Y:S01]  /*07a0*/  @!P3 IMAD.IADD R22, R22, 0x1, -R11 ;  /* 0x000000011616b824 */ /* 0x000fe200078e0a0b */
[C---:B------:R-:W-:Y:S01]  /*07b0*/  ISETP.GT.U32.AND P1, PT, R11.reuse, R16, PT ;  /* 0x000000100b00720c */ /* 0x040fe20003f24070 */
[----:B------:R-:W-:Y:S01]  /*07c0*/  IMAD R10, R12, 0x40, R13 ;  /* 0x000000400c0a7824 */ /* 0x000fe200078e020d */
[----:B------:R-:W-:-:S02]  /*07d0*/  ISETP.GT.U32.AND P2, PT, R11, R20, PT ;  /* 0x000000140b00720c */ /* 0x000fc40003f44070 */
[----:B------:R-:W-:Y:S01]  /*07e0*/  SGXT R13, R17, 0x1 ;  /* 0x00000001110d781a */ /* 0x000fe20000000200 */
[--C-:B------:R-:W-:Y:S01]  /*07f0*/  @!P0 IMAD.IADD R14, R14, 0x1, -R11.reuse ;  /* 0x000000010e0e8824 */ /* 0x100fe200078e0a0b */
[----:B------:R-:W-:Y:S02]  /*0800*/  ISETP.GT.U32.AND P3, PT, R11, R22, PT ;  /* 0x000000160b00720c */ /* 0x000fe40003f64070 */
[----:B------:R-:W-:Y:S02]  /*0810*/  LOP3.LUT R40, R8, 0x30, R12, 0xfe, !PT ;  /* 0x0000003008287812 */ /* 0x000fe400078efe0c */
[C---:B------:R-:W-:Y:S02]  /*0820*/  LEA.HI R12, R13.reuse, R28, RZ, 0x6 ;  /* 0x0000001c0d0c7211 */ /* 0x040fe400078f30ff */
[C---:B------:R-:W-:Y:S01]  /*0830*/  LEA.HI R17, R13.reuse, R36, RZ, 0x6 ;  /* 0x000000240d117211 */ /* 0x040fe200078f30ff */
[--C-:B------:R-:W-:Y:S01]  /*0840*/  @!P1 IMAD.IADD R16, R16, 0x1, -R11.reuse ;  /* 0x0000000110109824 */ /* 0x100fe200078e0a0b */
[C---:B------:R-:W-:Y:S01]  /*0850*/  LEA.HI R19, R13.reuse, R38, RZ, 0x6 ;  /* 0x000000260d137211 */ /* 0x040fe200078f30ff */
[----:B------:R-:W-:Y:S01]  /*0860*/  @!P2 IMAD.IADD R20, R20, 0x1, -R11 ;  /* 0x000000011414a824 */ /* 0x000fe200078e0a0b */
[----:B------:R-:W-:-:S02]  /*0870*/  LEA.HI R13, R13, R40, RZ, 0x6 ;  /* 0x000000280d0d7211 */ /* 0x000fc400078f30ff */
[----:B------:R-:W-:Y:S01]  /*0880*/  ISETP.GT.U32.AND P0, PT, R11, R14, PT ;  /* 0x0000000e0b00720c */ /* 0x000fe20003f04070 */
[----:B------:R-:W-:Y:S01]  /*0890*/  @!P3 IMAD.IADD R22, R22, 0x1, -R11 ;  /* 0x000000011616b824 */ /* 0x000fe200078e0a0b */
[----:B------:R-:W-:Y:S02]  /*08a0*/  LOP3.LUT R12, R12, 0x3fffc0, RZ, 0xc0, !PT ;  /* 0x003fffc00c0c7812 */ /* 0x000fe400078ec0ff */
[----:B------:R-:W-:Y:S01]  /*08b0*/  LOP3.LUT R13, R13, 0x3fffc0, RZ, 0xc0, !PT ;  /* 0x003fffc00d0d7812 */ /* 0x000fe200078ec0ff */
[----:B------:R-:W-:Y:S01]  /*08c0*/  @!P4 IMAD.MOV R22, RZ, RZ, -R22 ;  /* 0x000000ffff16c224 */ /* 0x000fe200078e0a16 */
[----:B------:R-:W-:Y:S01]  /*08d0*/  ISETP.GE.AND P1, PT, R3, RZ, PT ;  /* 0x000000ff0300720c */ /* 0x000fe20003f26270 */
[----:B------:R-:W-:Y:S01]  /*08e0*/  IMAD.IADD R28, R28, 0x1, -R12 ;  /* 0x000000011c1c7824 */ /* 0x000fe200078e0a0c */
[----:B------:R-:W-:Y:S01]  /*08f0*/  ISETP.GE.AND P2, PT, R5, RZ, PT ;  /* 0x000000ff0500720c */ /* 0x000fe20003f46270 */
[----:B------:R-:W-:Y:S01]  /*0900*/  IMAD.IADD R40, R40, 0x1, -R13 ;  /* 0x0000000128287824 */ /* 0x000fe200078e0a0d */
[----:B------:R-:W-:Y:S01]  /*0910*/  ISETP.GE.AND P3, PT, R7, RZ, PT ;  /* 0x000000ff0700720c */ /* 0x000fe20003f66270 */
[----:B------:R-:W2:Y:S01]  /*0920*/  LDC.64 R12, c[0x0][0x218] ;  /* 0x00008600ff0c7b82 */ /* 0x000ea20000000a00 */
[----:B------:R-:W-:Y:S01]  /*0930*/  LOP3.LUT R17, R17, 0x3fffc0, RZ, 0xc0, !PT ;  /* 0x003fffc011117812 */ /* 0x000fe200078ec0ff */
[----:B------:R-:W-:Y:S01]  /*0940*/  @!P0 IMAD.IADD R14, R14, 0x1, -R11 ;  /* 0x000000010e0e8824 */ /* 0x000fe200078e0a0b */
[----:B------:R-:W-:-:S02]  /*0950*/  ISETP.NE.AND P0, PT, R0, RZ, PT ;  /* 0x000000ff0000720c */ /* 0x000fc40003f05270 */
[----:B------:R-:W-:Y:S01]  /*0960*/  LOP3.LUT R11, R15, 0x38, RZ, 0xc0, !PT ;  /* 0x000000380f0b7812 */ /* 0x000fe200078ec0ff */
[----:B------:R-:W-:Y:S01]  /*0970*/  IMAD.IADD R36, R36, 0x1, -R17 ;  /* 0x0000000124247824 */ /* 0x000fe200078e0a11 */
[----:B------:R-:W-:Y:S01]  /*0980*/  LOP3.LUT R17, RZ, R0, RZ, 0x33, !PT ;  /* 0x00000000ff117212 */ /* 0x000fe200078e33ff */
[----:B------:R-:W-:Y:S01]  /*0990*/  @!P1 IMAD.MOV R14, RZ, RZ, -R14 ;  /* 0x000000ffff0e9224 */ /* 0x000fe200078e0a0e */
[----:B------:R-:W-:Y:S01]  /*09a0*/  LOP3.LUT R19, R19, 0x3fffc0, RZ, 0xc0, !PT ;  /* 0x003fffc013137812 */ /* 0x000fe200078ec0ff */
[----:B------:R-:W-:Y:S01]  /*09b0*/  @!P2 IMAD.MOV R16, RZ, RZ, -R16 ;  /* 0x000000ffff10a224 */ /* 0x000fe200078e0a10 */
[C---:B------:R-:W-:Y:S01]  /*09c0*/  SEL R22, R17.reuse, R22, !P0 ;  /* 0x0000001611167207 */ /* 0x040fe20004000000 */
[----:B------:R-:W-:Y:S01]  /*09d0*/  @!P3 IMAD.MOV R20, RZ, RZ, -R20 ;  /* 0x000000ffff14b224 */ /* 0x000fe200078e0a14 */
[C---:B------:R-:W-:Y:S01]  /*09e0*/  SEL R14, R17.reuse, R14, !P0 ;  /* 0x0000000e110e7207 */ /* 0x040fe20004000000 */
[----:B------:R-:W-:Y:S01]  /*09f0*/  IMAD.IADD R38, R38, 0x1, -R19 ;  /* 0x0000000126267824 */ /* 0x000fe200078e0a13 */
[C---:B------:R-:W-:Y:S01]  /*0a00*/  SEL R16, R17.reuse, R16, !P0 ;  /* 0x0000001011107207 */ /* 0x040fe20004000000 */
[--C-:B------:R-:W-:Y:S01]  /*0a10*/  IMAD R25, R22, 0xc00, R11.reuse ;  /* 0x00000c0016197824 */ /* 0x100fe200078e020b */
[----:B------:R-:W-:Y:S01]  /*0a20*/  SEL R20, R17, R20, !P0 ;  /* 0x0000001411147207 */ /* 0x000fe20004000000 */
[--C-:B------:R-:W-:Y:S01]  /*0a30*/  IMAD R35, R14, 0xc00, R11.reuse ;  /* 0x00000c000e237824 */ /* 0x100fe200078e020b */
[----:B------:R-:W-:Y:S01]  /*0a40*/  LEA R19, R10, UR14, 0x1 ;  /* 0x0000000e0a137c11 */ /* 0x000fe2000f8e08ff */
[--C-:B------:R-:W-:Y:S01]  /*0a50*/  IMAD R31, R16, 0xc00, R11.reuse ;  /* 0x00000c00101f7824 */ /* 0x100fe200078e020b */
[----:B------:R-:W-:Y:S01]  /*0a60*/  LEA R39, R2, UR14, 0x1 ;  /* 0x0000000e02277c11 */ /* 0x000fe2000f8e08ff */
[----:B------:R-:W-:Y:S01]  /*0a70*/  IMAD R27, R20, 0xc00, R11 ;  /* 0x00000c00141b7824 */ /* 0x000fe200078e020b */
[----:B------:R-:W-:Y:S01]  /*0a80*/  LEA R41, R4, UR14, 0x1 ;  /* 0x0000000e04297c11 */ /* 0x000fe2000f8e08ff */
[----:B--2---:R-:W-:Y:S01]  /*0a90*/  IMAD.WIDE R34, R35, 0x2, R12 ;  /* 0x0000000223227825 */ /* 0x004fe200078e020c */
[----:B------:R-:W-:-:S03]  /*0aa0*/  LEA R43, R6, UR14, 0x1 ;  /* 0x0000000e062b7c11 */ /* 0x000fc6000f8e08ff */
[----:B------:R-:W-:Y:S01]  /*0ab0*/  IMAD.WIDE R30, R31, 0x2, R12 ;  /* 0x000000021f1e7825 */ /* 0x000fe200078e020c */
[----:B------:R-:W-:Y:S01]  /*0ac0*/  @!PT LDS RZ, [RZ] ;  /* 0x00000000fffff984 */ /* 0x000fe20000000800 */
[----:B------:R-:W-:Y:S01]  /*0ad0*/  @!PT LDS RZ, [RZ] ;  /* 0x00000000fffff984 */ /* 0x000fe20000000800 */
[----:B------:R-:W-:Y:S01]  /*0ae0*/  @!PT LDS RZ, [RZ] ;  /* 0x00000000fffff984 */ /* 0x000fe20000000800 */
[----:B------:R-:W-:Y:S03]  /*0af0*/  LDGSTS.E.BYPASS.128 [R19], desc[UR18][R34.64] ;  /* 0x0000000022137fae */ /* 0x000fe6000b901c52 */
[----:B------:R-:W-:Y:S01]  /*0b00*/  IMAD R37, R28, 0xc00, R11 ;  /* 0x00000c001c257824 */ /* 0x000fe200078e020b */
[----:B------:R-:W-:Y:S01]  /*0b10*/  LDGSTS.E.BYPASS.128 [R39], desc[UR18][R30.64] ;  /* 0x000000001e277fae */ /* 0x000fe2000b901c52 */
[----:B------:R-:W-:-:S04]  /*0b20*/  IMAD.WIDE R26, R27, 0x2, R12 ;  /* 0x000000021b1a7825 */ /* 0x000fc800078e020c */
[----:B------:R-:W-:Y:S01]  /*0b30*/  IMAD R29, R36, 0xc00, R11 ;  /* 0x00000c00241d7824 */ /* 0x000fe200078e020b */
[----:B------:R-:W-:Y:S01]  /*0b40*/  LDGSTS.E.BYPASS.128 [R41], desc[UR18][R26.64] ;  /* 0x000000001a297fae */ /* 0x000fe2000b901c52 */
[----:B------:R-:W-:Y:S01]  /*0b50*/  IMAD.WIDE R24, R25, 0x2, R12 ;  /* 0x0000000219187825 */ /* 0x000fe200078e020c */
[----:B------:R-:W-:-:S03]  /*0b60*/  IADD3 R12, P0, R34, 0x100, RZ ;  /* 0x00000100220c7810 */ /* 0x000fc60007f1e0ff */
[--C-:B------:R-:W-:Y:S01]  /*0b70*/  IMAD R21, R38, 0xc00, R11.reuse ;  /* 0x00000c0026157824 */ /* 0x100fe200078e020b */
[----:B------:R-:W-:Y:S01]  /*0b80*/  LDGSTS.E.BYPASS.128 [R43], desc[UR18][R24.64] ;  /* 0x00000000182b7fae */ /* 0x000fe2000b901c52 */
[----:B------:R-:W-:Y:S02]  /*0b90*/  IMAD R13, R40, 0xc00, R11 ;  /* 0x00000c00280d7824 */ /* 0x000fe400078e020b */
[--C-:B-1----:R-:W-:Y:S01]  /*0ba0*/  IMAD.WIDE R36, R37, 0x2, R32.reuse ;  /* 0x0000000225247825 */ /* 0x102fe200078e0220 */
[----:B------:R-:W0:Y:S03]  /*0bb0*/  LDGDEPBAR ;  /* 0x00000000000079af */ /* 0x000e260000000000 */
[--C-:B------:R-:W-:Y:S01]  /*0bc0*/  IMAD.WIDE R28, R29, 0x2, R32.reuse ;  /* 0x000000021d1c7825 */ /* 0x100fe200078e0220 */
[----:B------:R-:W-:Y:S03]  /*0bd0*/  LDGSTS.E.BYPASS.128 [R19+0x6000], desc[UR18][R36.64] ;  /* 0x0600000024137fae */ /* 0x000fe6000b901c52 */
[----:B------:R-:W-:Y:S01]  /*0be0*/  IMAD.WIDE R20, R21, 0x2, R32 ;  /* 0x0000000215147825 */ /* 0x000fe200078e0220 */
[----:B------:R-:W-:Y:S01]  /*0bf0*/  LDGSTS.E.BYPASS.128 [R39+0x6000], desc[UR18][R28.64] ;  /* 0x060000001c277fae */ /* 0x000fe2000b901c52 */
[----:B------:R-:W-:-:S02]  /*0c00*/  IADD3 R57, P2, R28, 0x100, RZ ;  /* 0x000001001c397810 */ /* 0x000fc40007f5e0ff */
[----:B------:R-:W-:Y:S01]  /*0c10*/  IMAD.WIDE R32, R13, 0x2, R32 ;  /* 0x000000020d207825 */ /* 0x000fe200078e0220 */
[----:B------:R-:W-:Y:S01]  /*0c20*/  LDGSTS.E.BYPASS.128 [R41+0x6000], desc[UR18][R20.64] ;  /* 0x0600000014297fae */ /* 0x000fe2000b901c52 */
[----:B------:R-:W-:Y:S02]  /*0c30*/  IADD3 R13, P1, R30, 0x100, RZ ;  /* 0x000001001e0d7810 */ /* 0x000fe40007f3e0ff */
[----:B------:R-:W-:Y:S01]  /*0c40*/  IMAD.X R14, RZ, RZ, R35, P0 ;  /* 0x000000ffff0e7224 */ /* 0x000fe200000e0623 */
[----:B------:R-:W-:Y:S01]  /*0c50*/  LDGSTS.E.BYPASS.128 [R43+0x6000], desc[UR18][R32.64] ;  /* 0x06000000202b7fae */ /* 0x000fe2000b901c52 */
[----:B------:R-:W-:Y:S01]  /*0c60*/  IADD3 R15, P0, R26, 0x100, RZ ;  /* 0x000001001a0f7810 */ /* 0x000fe20007f1e0ff */
[----:B------:R-:W-:Y:S01]  /*0c70*/  IMAD.X R16, RZ, RZ, R31, P1 ;  /* 0x000000ffff107224 */ /* 0x000fe200008e061f */
[----:B------:R-:W-:Y:S01]  /*0c80*/  IADD3 R17, P1, R24, 0x100, RZ ;  /* 0x0000010018117810 */ /* 0x000fe20007f3e0ff */
[----:B------:R-:W0:Y:S01]  /*0c90*/  LDGDEPBAR ;  /* 0x00000000000079af */ /* 0x000e220000000000 */
[----:B------:R-:W-:-:S02]  /*0ca0*/  IMAD.X R61, RZ, RZ, R29, P2 ;  /* 0x000000ffff3d7224 */ /* 0x000fc400010e061d */
[----:B------:R-:W-:Y:S01]  /*0cb0*/  IMAD.X R22, RZ, RZ, R27, P0 ;  /* 0x000000ffff167224 */ /* 0x000fe200000e061b */
[----:B------:R-:W-:Y:S01]  /*0cc0*/  BAR.SYNC.DEFER_BLOCKING 0x0 ;  /* 0x0000000000007b1d */ /* 0x000fe20000010000 */
[----:B------:R-:W-:Y:S01]  /*0cd0*/  IADD3 R23, P0, R36, 0x100, RZ ;  /* 0x0000010024177810 */ /* 0x000fe20007f1e0ff */
[----:B------:R-:W-:Y:S01]  /*0ce0*/  IMAD.X R56, RZ, RZ, R25, P1 ;  /* 0x000000ffff387224 */ /* 0x000fe200008e0619 */
[----:B------:R-:W-:-:S03]  /*0cf0*/  IADD3 R59, P1, R20, 0x100, RZ ;  /* 0x00000100143b7810 */ /* 0x000fc60007f3e0ff */
[----:B------:R-:W-:Y:S01]  /*0d00*/  IMAD.X R58, RZ, RZ, R37, P0 ;  /* 0x000000ffff3a7224 */ /* 0x000fe200000e0625 */
[----:B------:R-:W-:Y:S01]  /*0d10*/  IADD3 R60, P0, R32, 0x100, RZ ;  /* 0x00000100203c7810 */ /* 0x000fe20007f1e0ff */
[----:B------:R-:W-:-:S04]  /*0d20*/  IMAD.X R62, RZ, RZ, R21, P1 ;  /* 0x000000ffff3e7224 */ /* 0x000fc800008e0615 */
[----:B------:R-:W-:Y:S01]  /*0d30*/  IMAD.X R63, RZ, RZ, R33, P0 ;  /* 0x000000ffff3f7224 */ /* 0x000fe200000e0621 */
[----:B------:R-:W-:Y:S01]  /*0d40*/  @!PT LDS RZ, [RZ] ;  /* 0x00000000fffff984 */ /* 0x000fe20000000800 */
[----:B------:R-:W-:Y:S01]  /*0d50*/  @!PT LDS RZ, [RZ] ;  /* 0x00000000fffff984 */ /* 0x000fe20000000800 */
[----:B------:R-:W-:Y:S01]  /*0d60*/  @!PT LDS RZ, [RZ] ;  /* 0x00000000fffff984 */ /* 0x000fe20000000800 */
[----:B------:R1:W-:Y:S04]  /*0d70*/  LDGSTS.E.BYPASS.128 [R19+0x2000], desc[UR18][R34.64+0x80] ;  /* 0x0200008022137fae */ /* 0x0003e8000b901c52 */
[----:B------:R2:W-:Y:S04]  /*0d80*/  LDGSTS.E.BYPASS.128 [R39+0x2000], desc[UR18][R30.64+0x80] ;  /* 0x020000801e277fae */ /* 0x0005e8000b901c52 */
[----:B------:R3:W-:Y:S04]  /*0d90*/  LDGSTS.E.BYPASS.128 [R41+0x2000], desc[UR18][R26.64+0x80] ;  /* 0x020000801a297fae */ /* 0x0007e8000b901c52 */
[----:B------:R4:W-:Y:S01]  /*0da0*/  LDGSTS.E.BYPASS.128 [R43+0x2000], desc[UR18][R24.64+0x80] ;  /* 0x02000080182b7fae */ /* 0x0009e2000b901c52 */
[----:B-1----:R-:W-:-:S03]  /*0db0*/  CS2R R34, SRZ ;  /* 0x0000000000227805 */ /* 0x002fc6000001ff00 */
[----:B------:R-:W0:Y:S01]  /*0dc0*/  LDGDEPBAR ;  /* 0x00000000000079af */ /* 0x000e220000000000 */
[----:B--2---:R-:W-:-:S03]  /*0dd0*/  CS2R R30, SRZ ;  /* 0x00000000001e7805 */ /* 0x004fc6000001ff00 */
[----:B------:R1:W-:Y:S01]  /*0de0*/  LDGSTS.E.BYPASS.128 [R19+0x8000], desc[UR18][R36.64+0x80] ;  /* 0x0800008024137fae */ /* 0x0003e2000b901c52 */
[----:B---3--:R-:W-:-:S03]  /*0df0*/  CS2R R26, SRZ ;  /* 0x00000000001a7805 */ /* 0x008fc6000001ff00 */
[----:B------:R2:W-:Y:S01]  /*0e00*/  LDGSTS.E.BYPASS.128 [R39+0x8000], desc[UR18][R28.64+0x80] ;  /* 0x080000801c277fae */ /* 0x0005e2000b901c52 */
[----:B----4-:R-:W-:-:S03]  /*0e10*/  CS2R R24, SRZ ;  /* 0x0000000000187805 */ /* 0x010fc6000001ff00 */
[----:B------:R3:W-:Y:S04]  /*0e20*/  LDGSTS.E.BYPASS.128 [R41+0x8000], desc[UR18][R20.64+0x80] ;  /* 0x0800008014297fae */ /* 0x0007e8000b901c52 */
[----:B------:R4:W-:Y:S01]  /*0e30*/  LDGSTS.E.BYPASS.128 [R43+0x8000], desc[UR18][R32.64+0x80] ;  /* 0x08000080202b7fae */ /* 0x0009e2000b901c52 */
[----:B-1----:R-:W-:-:S03]  /*0e40*/  CS2R R36, SRZ ;  /* 0x0000000000247805 */ /* 0x002fc6000001ff00 */
[----:B------:R-:W0:Y:S01]  /*0e50*/  LDGDEPBAR ;  /* 0x00000000000079af */ /* 0x000e220000000000 */
[----:B--2---:R-:W-:Y:S02]  /*0e60*/  CS2R R28, SRZ ;  /* 0x00000000001c7805 */ /* 0x004fe4000001ff00 */
[----:B------:R-:W-:Y:S02]  /*0e70*/  CS2R R38, SRZ ;  /* 0x0000000000267805 */ /* 0x000fe4000001ff00 */
[----:B---3--:R-:W-:Y:S02]  /*0e80*/  CS2R R40, SRZ ;  /* 0x0000000000287805 */ /* 0x008fe4000001ff00 */
[----:B----4-:R-:W-:Y:S02]  /*0e90*/  CS2R R32, SRZ ;  /* 0x0000000000207805 */ /* 0x010fe4000001ff00 */
[----:B------:R-:W-:-:S07]  /*0ea0*/  CS2R R42, SRZ ;  /* 0x00000000002a7805 */ /* 0x000fce000001ff00 */
.L_x_0:
[----:B------:R-:W1:Y:S01]  /*0eb0*/  SHFL.IDX PT, R18, R64, RZ, 0x1f ;  /* 0x00001fff40127589 */ /* 0x000e6200000e0000 */
[----:B------:R-:W-:Y:S01]  /*0ec0*/  UIADD3 UR16, UR16, 0x1, URZ ;  /* 0x0000000110107890 */ /* 0x000fe2000fffe03f */
[----:B------:R-:W-:-:S04]  /*0ed0*/  DEPBAR.LE SB0, 0x2 ;  /* 0x000080800000791a */ /* 0x000fc80000000000 */
[----:B------:R-:W-:Y:S01]  /*0ee0*/  UISETP.GE.AND UP0, UPT, UR16, 0x3, UPT ;  /* 0x000000031000788c */ /* 0x000fe2000bf06270 */
[----:B------:R-:W-:Y:S01]  /*0ef0*/  BAR.SYNC.DEFER_BLOCKING 0x0 ;  /* 0x0000000000007b1d */ /* 0x000fe20000010000 */
[----:B------:R-:W-:Y:S01]  /*0f00*/  UIADD3 UR15, UR15, 0x1, URZ ;  /* 0x000000010f0f7890 */ /* 0x000fe2000fffe03f */
[----:B------:R-:W-:Y:S01]  /*0f10*/  VIADD R65, R65, 0x40 ;  /* 0x0000004041417836 */ /* 0x000fe20000000000 */
[----:B------:R-:W-:-:S03]  /*0f20*/  USEL UR16, UR16, URZ, !UP0 ;  /* 0x0000003f10107287 */ /* 0x000fc6000c000000 */
[----:B------:R-:W-:Y:S01]  /*0f30*/  UMOV UR11, 0x40000040 ;  /* 0x40000040000b7882 */ /* 0x000fe20000000000 */
[----:B------:R-:W-:Y:S02]  /*0f40*/  ISETP.GE.U32.AND P0, PT, R65, 0xb80, PT ;  /* 0x00000b804100780c */ /* 0x000fe40003f06070 */
[----:B-1----:R-:W-:Y:S02]  /*0f50*/  R2UR UR6, R18 ;  /* 0x00000000120672ca */ /* 0x002fe400000e0000 */
[----:B------:R-:W-:-:S04]  /*0f60*/  IADD3 R18, P1, R12, UR4, RZ ;  /* 0x000000040c127c10 */ /* 0x000fc8000ff3e0ff */
[----:B------:R-:W-:Y:S01]  /*0f70*/  IADD3.X R19, R14, UR5, RZ, P1, !PT ;  /* 0x000000050e137c10 */ /* 0x000fe20008ffe4ff */
[----:B------:R-:W-:Y:S01]  /*0f80*/  WARPGROUP.ARRIVE ;  /* 0x00000000000079c5 */ /* 0x000fe20000000000 */
[----:B------:R-:W-:-:S04]  /*0f90*/  IADD3 R20, P1, R13, UR4, RZ ;  /* 0x000000040d147c10 */ /* 0x000fc8000ff3e0ff */
[----:B------:R-:W-:Y:S01]  /*0fa0*/  IADD3.X R21, R16, UR5, RZ, P1, !PT ;  /* 0x0000000510157c10 */ /* 0x000fe20008ffe4ff */
[----:B------:R-:W-:Y:S02]  /*0fb0*/  USHF.L.U32 UR7, UR6, 0x7, URZ ;  /* 0x0000000706077899 */ /* 0x000fe4000800063f */
[----:B------:R-:W-:Y:S02]  /*0fc0*/  ULEA UR6, UR16, UR14, 0xd ;  /* 0x0000000e10067291 */ /* 0x000fe4000f8e683f */
[----:B------:R-:W-:Y:S02]  /*0fd0*/  ULOP3.LUT UR7, UR7, 0x180, URZ, 0xc0, !UPT ;  /* 0x0000018007077892 */ /* 0x000fe4000f8ec03f */
[----:B------:R-:W-:Y:S02]  /*0fe0*/  USHF.R.U32.HI UR8, URZ, 0x4, UR6 ;  /* 0x000000043f087899 */ /* 0x000fe40008011606 */
[----:B------:R-:W-:Y:S02]  /*0ff0*/  UIADD3 UR6, UR6, 0x6000, URZ ;  /* 0x0000600006067890 */ /* 0x000fe4000fffe03f */
[----:B------:R-:W-:-:S02]  /*1000*/  ULOP3.LUT UR8, UR8, 0x3fff, URZ, 0xc0, !UPT ;  /* 0x00003fff08087892 */ /* 0x000fc4000f8ec03f */
[----:B------:R-:W-:Y:S02]  /*1010*/  USHF.R.U32.HI UR6, URZ, 0x4, UR6 ;  /* 0x000000043f067899 */ /* 0x000fe40008011606 */
[----:B------:R-:W-:Y:S02]  /*1020*/  UIADD3 UR12, UP0, UR7, UR8, URZ ;  /* 0x00000008070c7290 */ /* 0x000fe4000ff1e03f */
[----:B------:R-:W-:Y:S02]  /*1030*/  ULOP3.LUT UR6, UR6, 0x3fff, URZ, 0xc0, !UPT ;  /* 0x00003fff06067892 */ /* 0x000fe4000f8ec03f */
[----:B------:R-:W-:Y:S02]  /*1040*/  UIADD3.X UR13, URZ, URZ, URZ, UP0, !UPT ;  /* 0x0000003f3f0d7290 */ /* 0x000fe400087fe43f */
[----:B------:R-:W-:Y:S02]  /*1050*/  ULOP3.LUT UR10, UR6, 0x2000000, URZ, 0xfc, !UPT ;  /* 0x02000000060a7892 */ /* 0x000fe4000f8efc3f */
[----:B------:R-:W-:-:S02]  /*1060*/  ULOP3.LUT UR8, UR12, 0x2000000, URZ, 0xfc, !UPT ;  /* 0x020000000c087892 */ /* 0x000fc4000f8efc3f */
[----:B------:R-:W-:Y:S01]  /*1070*/  ULOP3.LUT UR9, UR13, 0x40000040, URZ, 0xfc, !UPT ;  /* 0x400000400d097892 */ /* 0x000fe2000f8efc3f */
[----:B------:R-:W-:Y:S01]  /*1080*/  UMOV UR7, URZ ;  /* 0x0000003f00077c82 */ /* 0x000fe20008000000 */
[----:B------:R-:W-:-:S04]  /*1090*/  UISETP.GE.AND UP0, UPT, UR15, 0x3, UPT ;  /* 0x000000030f00788c */ /* 0x000fc8000bf06270 */
[----:B------:R-:W-:-:S03]  /*10a0*/  USEL UR15, UR15, URZ, !UP0 ;  /* 0x0000003f0f0f7287 */ /* 0x000fc6000c000000 */
[----:B------:R-:W-:Y:S01]  /*10b0*/  HGMMA.64x64x16.F32.BF16 R24, gdesc[UR8], R24 ;  /* 0x00e00000081879f0 */ /* 0x000fe20008701818 */
[----:B------:R-:W-:Y:S01]  /*10c0*/  UMOV UR8, 0x2000002 ;  /* 0x0200000200087882 */ /* 0x000fe20000000000 */
[----:B------:R-:W-:Y:S02]  /*10d0*/  UMOV UR9, 0x40000040 ;  /* 0x4000004000097882 */ /* 0x000fe40000000000 */
[----:B------:R-:W-:Y:S02]  /*10e0*/  UIADD3.64 UR10, UR6, UR8, URZ ;  /* 0x00000008060a7297 */ /* 0x000fe4000fffe03f */
[----:B------:R-:W-:-:S09]  /*10f0*/  UIADD3.64 UR8, UR12, UR8, URZ ;  /* 0x000000080c087297 */ /* 0x000fd2000fffe03f */
        /* <DEDUP_REMOVED lines=9> */
[----:B------:R-:W-:Y:S02]  /*1190*/  UIADD3.64 UR8, UR12, UR8, URZ ;  /* 0x000000080c087297 */ /* 0x000fe4000fffe03f */
[----:B------:R-:W-:-:S06]  /*11a0*/  ULEA UR6, UR15, UR14, 0xd ;  /* 0x0000000e0f067291 */ /* 0x000fcc000f8e683f */
[----:B------:R-:W-:Y:S02]  /*11b0*/  LEA R69, R10, UR6, 0x1 ;  /* 0x000000060a457c11 */ /* 0x000fe4000f8e08ff */
[----:B------:R-:W-:Y:S02]  /*11c0*/  LEA R67, R2, UR6, 0x1 ;  /* 0x0000000602437c11 */ /* 0x000fe4000f8e08ff */
[----:B------:R-:W-:Y:S02]  /*11d0*/  LEA R66, R4, UR6, 0x1 ;  /* 0x0000000604427c11 */ /* 0x000fe4000f8e08ff */
[----:B------:R-:W-:Y:S01]  /*11e0*/  LEA R68, R6, UR6, 0x1 ;  /* 0x0000000606447c11 */ /* 0x000fe2000f8e08ff */
[----:B------:R-:W-:Y:S03]  /*11f0*/  HGMMA.64x64x16.F32.BF16 R24, gdesc[UR8], R24, gsb0 ;  /* 0x00e00000081879f0 */ /* 0x000fe60008001818 */
[----:B------:R-:W-:-:S02]  /*1200*/  WARPGROUP.DEPBAR.LE gsb0, 0x1 ;  /* 0x00008000000079c5 */ /* 0x000fc40000010100 */
[----:B------:R-:W-:Y:S06]  /*1210*/  BAR.SYNC.DEFER_BLOCKING 0x0 ;  /* 0x0000000000007b1d */ /* 0x000fec0000010000 */
[----:B------:R-:W-:Y:S01]  /*1220*/  @!PT LDS RZ, [RZ] ;  /* 0x00000000fffff984 */ /* 0x000fe20000000800 */
[----:B------:R-:W-:Y:S01]  /*1230*/  @!PT LDS RZ, [RZ] ;  /* 0x00000000fffff984 */ /* 0x000fe20000000800 */
[----:B------:R-:W-:Y:S01]  /*1240*/  @!PT LDS RZ, [RZ] ;  /* 0x00000000fffff984 */ /* 0x000fe20000000800 */
[----:B------:R-:W-:Y:S04]  /*1250*/  LDGSTS.E.BYPASS.128 [R69], desc[UR18][R18.64], !P0 ;  /* 0x0000000012457fae */ /* 0x000fe8000c101c52 */
[----:B------:R1:W-:Y:S02]  /*1260*/  LDGSTS.E.BYPASS.128 [R67], desc[UR18][R20.64], !P0 ;  /* 0x0000000014437fae */ /* 0x0003e4000c101c52 */
[----:B-1----:R-:W-:-:S04]  /*1270*/  IADD3 R20, P1, R15, UR4, RZ ;  /* 0x000000040f147c10 */ /* 0x002fc8000ff3e0ff */
[----:B------:R-:W-:Y:S02]  /*1280*/  IADD3.X R21, R22, UR5, RZ, P1, !PT ;  /* 0x0000000516157c10 */ /* 0x000fe40008ffe4ff */
[----:B------:R-:W-:-:S03]  /*1290*/  IADD3 R18, P1, R17, UR4, RZ ;  /* 0x0000000411127c10 */ /* 0x000fc6000ff3e0ff */
[----:B------:R-:W-:Y:S01]  /*12a0*/  LDGSTS.E.BYPASS.128 [R66], desc[UR18][R20.64], !P0 ;  /* 0x0000000014427fae */ /* 0x000fe2000c101c52 */
[----:B------:R-:W-:-:S05]  /*12b0*/  IADD3.X R19, R56, UR5, RZ, P1, !PT ;  /* 0x0000000538137c10 */ /* 0x000fca0008ffe4ff */
[----:B------:R1:W-:Y:S04]  /*12c0*/  LDGSTS.E.BYPASS.128 [R68], desc[UR18][R18.64], !P0 ;  /* 0x0000000012447fae */ /* 0x0003e8000c101c52 */
[----:B------:R-:W0:Y:S01]  /*12d0*/  LDGDEPBAR ;  /* 0x00000000000079af */ /* 0x000e220000000000 */
[----:B-1----:R-:W-:-:S04]  /*12e0*/  IADD3 R18, P1, R23, UR4, RZ ;  /* 0x0000000417127c10 */ /* 0x002fc8000ff3e0ff */
[----:B------:R-:W-:Y:S02]  /*12f0*/  IADD3.X R19, R58, UR5, RZ, P1, !PT ;  /* 0x000000053a137c10 */ /* 0x000fe40008ffe4ff */
[----:B------:R-:W-:-:S03]  /*1300*/  IADD3 R20, P1, R57, UR4, RZ ;  /* 0x0000000439147c10 */ /* 0x000fc6000ff3e0ff */
[----:B------:R-:W-:Y:S01]  /*1310*/  LDGSTS.E.BYPASS.128 [R69+0x6000], desc[UR18][R18.64], !P0 ;  /* 0x0600000012457fae */ /* 0x000fe2000c101c52 */
[----:B------:R-:W-:-:S05]  /*1320*/  IADD3.X R21, R61, UR5, RZ, P1, !PT ;  /* 0x000000053d157c10 */ /* 0x000fca0008ffe4ff */
[----:B------:R1:W-:Y:S02]  /*1330*/  LDGSTS.E.BYPASS.128 [R67+0x6000], desc[UR18][R20.64], !P0 ;  /* 0x0600000014437fae */ /* 0x0003e4000c101c52 */
[----:B-1----:R-:W-:-:S04]  /*1340*/  IADD3 R20, P1, R59, UR4, RZ ;  /* 0x000000043b147c10 */ /* 0x002fc8000ff3e0ff */
[----:B------:R-:W-:Y:S02]  /*1350*/  IADD3.X R21, R62, UR5, RZ, P1, !PT ;  /* 0x000000053e157c10 */ /* 0x000fe40008ffe4ff */
[----:B------:R-:W-:Y:S01]  /*1360*/  IADD3 R18, P1, R60, UR4, RZ ;  /* 0x000000043c127c10 */ /* 0x000fe2000ff3e0ff */
[----:B------:R-:W-:Y:S02]  /*1370*/  UIADD3 UR4, UP0, UR4, 0x80, URZ ;  /* 0x0000008004047890 */ /* 0x000fe4000ff1e03f */
[----:B------:R1:W-:Y:S01]  /*1380*/  LDGSTS.E.BYPASS.128 [R66+0x6000], desc[UR18][R20.64], !P0 ;  /* 0x0600000014427fae */ /* 0x0003e2000c101c52 */
[----:B------:R-:W-:Y:S01]  /*1390*/  IADD3.X R19, R63, UR5, RZ, P1, !PT ;  /* 0x000000053f137c10 */ /* 0x000fe20008ffe4ff */
[----:B------:R-:W-:-:S04]  /*13a0*/  UIADD3.X UR5, URZ, UR5, URZ, UP0, !UPT ;  /* 0x000000053f057290 */ /* 0x000fc800087fe43f */
[----:B------:R1:W-:Y:S01]  /*13b0*/  LDGSTS.E.BYPASS.128 [R68+0x6000], desc[UR18][R18.64], !P0 ;  /* 0x0600000012447fae */ /* 0x0003e2000c101c52 */
[----:B------:R-:W-:-:S03]  /*13c0*/  ISETP.GE.U32.AND P0, PT, R65, 0xbc0, PT ;  /* 0x00000bc04100780c */ /* 0x000fc60003f06070 */
[----:B------:R-:W0:Y:S10]  /*13d0*/  LDGDEPBAR ;  /* 0x00000000000079af */ /* 0x000e340000000000 */
[----:B-1----:R-:W-:Y:S05]  /*13e0*/  @!P0 BRA `(.L_x_0) ;  /* 0xfffffff800b08947 */ /* 0x002fea000383ffff */
[----:B------:R-:W1:Y:S01]  /*13f0*/  S2R R4, SR_TID.X ;  /* 0x0000000000047919 */ /* 0x000e620000002100 */
[----:B------:R-:W-:Y:S02]  /*1400*/  WARPGROUP.DEPBAR.LE gsb0, 0x0 ;  /* 0x00008000000079c5 */ /* 0x000fe40000010000 */
[----:B------:R-:W-:-:S04]  /*1410*/  DEPBAR.LE SB0, 0x0 ;  /* 0x000080000000791a */ /* 0x000fc80000000000 */
[----:B------:R-:W-:Y:S02]  /*1420*/  CS2R R20, SRZ ;  /* 0x0000000000147805 */ /* 0x000fe4000001ff00 */
[----:B------:R-:W-:Y:S02]  /*1430*/  CS2R R22, SRZ ;  /* 0x0000000000167805 */ /* 0x000fe4000001ff00 */
[--C-:B-1----:R-:W-:Y:S01]  /*1440*/  SHF.R.U32.HI R2, RZ, 0x5, R4.reuse ;  /* 0x00000005ff027819 */ /* 0x102fe20000011604 */
[C---:B------:R-:W-:Y:S01]  /*1450*/  IMAD.SHL.U32 R10, R4.reuse, 0x2, RZ ;  /* 0x00000002040a7824 */ /* 0x040fe200078e00ff */
[----:B------:R-:W-:Y:S01]  /*1460*/  SHF.R.U32.HI R6, RZ, 0x2, R4 ;  /* 0x00000002ff067819 */ /* 0x000fe20000011604 */
[----:B------:R-:W-:Y:S01]  /*1470*/  IMAD.SHL.U32 R15, R4, 0x8, RZ ;  /* 0x00000008040f7824 */ /* 0x000fe200078e00ff */
[----:B------:R-:W-:Y:S02]  /*1480*/  LOP3.LUT R2, R2, 0x3, RZ, 0xc0, !PT ;  /* 0x0000000302027812 */ /* 0x000fe400078ec0ff */
[----:B------:R-:W-:-:S02]  /*1490*/  SGXT.U32 R6, R6, 0x3 ;  /* 0x000000030606781a */ /* 0x000fc40000000000 */
[----:B------:R-:W-:Y:S01]  /*14a0*/  LOP3.LUT R10, R10, 0x6, RZ, 0xc0, !PT ;  /* 0x000000060a0a7812 */ /* 0x000fe200078ec0ff */
[----:B------:R-:W-:Y:S01]  /*14b0*/  IMAD.SHL.U32 R13, R2, 0x10, RZ ;  /* 0x00000010020d7824 */ /* 0x000fe200078e00ff */
[----:B------:R-:W-:-:S04]  /*14c0*/  LOP3.LUT R8, R8, 0x38, R15, 0xf8, !PT ;  /* 0x0000003808087812 */ /* 0x000fc800078ef80f */
[----:B------:R-:W-:Y:S01]  /*14d0*/  LOP3.LUT R13, R13, R6, RZ, 0xfc, !PT ;  /* 0x000000060d0d7212 */ /* 0x000fe200078efcff */
[----:B------:R-:W-:Y:S01]  /*14e0*/  BAR.SYNC.DEFER_BLOCKING 0x0 ;  /* 0x0000000000007b1d */ /* 0x000fe20000010000 */
[----:B------:R-:W-:-:S03]  /*14f0*/  ISETP.GE.AND P0, PT, R8, 0x40, PT ;  /* 0x000000400800780c */ /* 0x000fc60003f06270 */
[----:B------:R-:W-:Y:S01]  /*1500*/  IMAD R10, R13, 0x48, R10 ;  /* 0x000000480d0a7824 */ /* 0x000fe200078e020a */
[----:B------:R-:W-:-:S03]  /*1510*/  ISETP.LT.AND P1, PT, R3, R0, !P0 ;  /* 0x000000000300720c */ /* 0x000fc60004721270 */
[----:B------:R-:W1:Y:S01]  /*1520*/  LDC.64 R12, c[0x0][0x210] ;  /* 0x00008400ff0c7b82 */ /* 0x000e620000000a00 */
[----:B------:R-:W-:-:S05]  /*1530*/  LEA R10, R10, UR14, 0x2 ;  /* 0x0000000e0a0a7c11 */ /* 0x000fca000f8e10ff */
[----:B------:R-:W-:Y:S04]  /*1540*/  STS.64 [R10], R24 ;  /* 0x000000180a007388 */ /* 0x000fe80000000a00 */
[----:B------:R-:W-:Y:S04]  /*1550*/  STS.64 [R10+0x900], R26 ;  /* 0x0009001a0a007388 */ /* 0x000fe80000000a00 */
[----:B------:R-:W-:Y:S04]  /*1560*/  STS.64 [R10+0x20], R28 ;  /* 0x0000201c0a007388 */ /* 0x000fe80000000a00 */
[----:B------:R-:W-:Y:S04]  /*1570*/  STS.64 [R10+0x920], R30 ;  /* 0x0009201e0a007388 */ /* 0x000fe80000000a00 */
[----:B------:R-:W-:Y:S04]  /*1580*/  STS.64 [R10+0x40], R32 ;  /* 0x000040200a007388 */ /* 0x000fe80000000a00 */
[----:B------:R-:W-:Y:S04]  /*1590*/  STS.64 [R10+0x940], R34 ;  /* 0x000940220a007388 */ /* 0x000fe80000000a00 */
[----:B------:R-:W-:Y:S04]  /*15a0*/  STS.64 [R10+0x60], R36 ;  /* 0x000060240a007388 */ /* 0x000fe80000000a00 */
[----:B------:R1:W-:Y:S04]  /*15b0*/  STS.64 [R10+0x960], R38 ;  /* 0x000960260a007388 */ /* 0x0003e80000000a00 */
[----:B------:R-:W-:Y:S04]  /*15c0*/  STS.64 [R10+0x80], R40 ;  /* 0x000080280a007388 */ /* 0x000fe80000000a00 */
[----:B------:R-:W-:Y:S04]  /*15d0*/  STS.64 [R10+0x980], R42 ;  /* 0x0009802a0a007388 */ /* 0x000fe80000000a00 */
[----:B------:R-:W-:Y:S01]  /*15e0*/  STS.64 [R10+0xa0], R44 ;  /* 0x0000a02c0a007388 */ /* 0x000fe20000000a00 */
[----:B-1----:R-:W-:-:S03]  /*15f0*/  IMAD.WIDE R38, R8, 0x2, R12 ;  /* 0x0000000208267825 */ /* 0x002fc600078e020c */
[----:B------:R-:W-:Y:S04]  /*1600*/  STS.64 [R10+0x9a0], R46 ;  /* 0x0009a02e0a007388 */ /* 0x000fe80000000a00 */
[----:B------:R-:W-:Y:S04]  /*1610*/  STS.64 [R10+0xc0], R48 ;  /* 0x0000c0300a007388 */ /* 0x000fe80000000a00 */
[----:B------:R-:W-:Y:S04]  /*1620*/  STS.64 [R10+0x9c0], R50 ;  /* 0x0009c0320a007388 */ /* 0x000fe80000000a00 */
[----:B------:R-:W-:Y:S04]  /*1630*/  STS.64 [R10+0xe0], R52 ;  /* 0x0000e0340a007388 */ /* 0x000fe80000000a00 */
[----:B------:R1:W-:Y:S01]  /*1640*/  STS.64 [R10+0x9e0], R54 ;  /* 0x0009e0360a007388 */ /* 0x0003e20000000a00 */
[----:B------:R-:W-:Y:S06]  /*1650*/  BAR.SYNC.DEFER_BLOCKING 0x0 ;  /* 0x0000000000007b1d */ /* 0x000fec0000010000 */
[----:B------:R-:W2:Y:S01]  /*1660*/  @P1 LDG.E.EL.128 R20, desc[UR18][R38.64] ;  /* 0x0000001226141981 */ /* 0x000ea2000c2e1d00 */
[----:B------:R-:W-:-:S02]  /*1670*/  ISETP.LT.AND P2, PT, R5, R0, !P0 ;  /* 0x000000000500720c */ /* 0x000fc40004741270 */
[----:B------:R-:W-:Y:S02]  /*1680*/  CS2R R24, SRZ ;  /* 0x0000000000187805 */ /* 0x000fe4000001ff00 */
[-C--:B------:R-:W-:Y:S02]  /*1690*/  ISETP.LT.AND P3, PT, R7, R0.reuse, !P0 ;  /* 0x000000000700720c */ /* 0x080fe40004761270 */
[----:B------:R-:W-:Y:S02]  /*16a0*/  CS2R R26, SRZ ;  /* 0x00000000001a7805 */ /* 0x000fe4000001ff00 */
[----:B------:R-:W-:Y:S02]  /*16b0*/  ISETP.LT.AND P0, PT, R9, R0, !P0 ;  /* 0x000000000900720c */ /* 0x000fe40004701270 */
[----:B------:R-:W-:Y:S02]  /*16c0*/  CS2R R16, SRZ ;  /* 0x0000000000107805 */ /* 0x000fe4000001ff00 */
[----:B------:R-:W-:-:S02]  /*16d0*/  CS2R R18, SRZ ;  /* 0x0000000000127805 */ /* 0x000fc4000001ff00 */
[----:B------:R-:W-:Y:S02]  /*16e0*/  CS2R R12, SRZ ;  /* 0x00000000000c7805 */ /* 0x000fe4000001ff00 */
[----:B------:R-:W-:Y:S01]  /*16f0*/  CS2R R14, SRZ ;  /* 0x00000000000e7805 */ /* 0x000fe2000001ff00 */
[----:B------:R-:W3:Y:S04]  /*1700*/  @P2 LDG.E.EL.128 R24, desc[UR18][R38.64] ;  /* 0x0000001226182981 */ /* 0x000ee8000c2e1d00 */
[----:B------:R-:W4:Y:S04]  /*1710*/  @P3 LDG.E.EL.128 R16, desc[UR18][R38.64] ;  /* 0x0000001226103981 */ /* 0x000f28000c2e1d00 */
[----:B------:R5:W4:Y:S01]  /*1720*/  @P0 LDG.E.EL.128 R12, desc[UR18][R38.64] ;  /* 0x00000012260c0981 */ /* 0x000b22000c2e1d00 */
[----:B------:R-:W-:Y:S01]  /*1730*/  SHF.R.U32.HI R0, RZ, 0x3, R4 ;  /* 0x00000003ff007819 */ /* 0x000fe20000011604 */
[----:B------:R-:W-:-:S02]  /*1740*/  IMAD.SHL.U32 R29, R2, 0x4, RZ ;  /* 0x00000004021d7824 */ /* 0x000fc400078e00ff */
[--C-:B------:R-:W-:Y:S01]  /*1750*/  IMAD R2, R7, 0x40, R8.reuse ;  /* 0x0000004007027824 */ /* 0x100fe200078e0208 */
[----:B------:R-:W-:Y:S01]  /*1760*/  SGXT.U32 R0, R0, 0x2 ;  /* 0x000000020000781a */ /* 0x000fe20000000000 */
[--C-:B------:R-:W-:Y:S02]  /*1770*/  IMAD R3, R3, 0x40, R8.reuse ;  /* 0x0000004003037824 */ /* 0x100fe400078e0208 */
[----:B------:R-:W-:Y:S01]  /*1780*/  IMAD R36, R9, 0x40, R8 ;  /* 0x0000004009247824 */ /* 0x000fe200078e0208 */
[----:B------:R-:W-:-:S05]  /*1790*/  LOP3.LUT R0, R29, R0, RZ, 0xfc, !PT ;  /* 0x000000001d007212 */ /* 0x000fca00078efcff */
[----:B------:R-:W-:-:S05]  /*17a0*/  IMAD R0, R0, 0x48, R11 ;  /* 0x0000004800007824 */ /* 0x000fca00078e020b */
[----:B------:R-:W-:Y:S01]  /*17b0*/  LEA R37, R0, UR14, 0x2 ;  /* 0x0000000e00257c11 */ /* 0x000fe2000f8e10ff */
[----:B------:R-:W-:-:S04]  /*17c0*/  IMAD R0, R5, 0x40, R8 ;  /* 0x0000004005007824 */ /* 0x000fc800078e0208 */
[----:B------:R-:W1:Y:S04]  /*17d0*/  LDS.128 R32, [R37] ;  /* 0x0000000025207984 */ /* 0x000e680000000c00 */
[----:B------:R-:W1:Y:S01]  /*17e0*/  LDS.128 R28, [R37+0x10] ;  /* 0x00001000251c7984 */ /* 0x000e620000000c00 */
[C---:B--2---:R-:W-:Y:S01]  /*17f0*/  PRMT R4, R20.reuse, 0x7632, R4 ;  /* 0x0000763214047816 */ /* 0x044fe20000000004 */
[----:B------:R-:W-:Y:S01]  /*1800*/  IMAD.U32 R7, R20, 0x10000, RZ ;  /* 0x0001000014077824 */ /* 0x000fe200078e00ff */
[----:B------:R-:W-:Y:S01]  /*1810*/  PRMT R5, R21, 0x7632, R5 ;  /* 0x0000763215057816 */ /* 0x000fe20000000005 */
[C---:B------:R-:W-:Y:S01]  /*1820*/  IMAD.U32 R11, R22.reuse, 0x10000, RZ ;  /* 0x00010000160b7824 */ /* 0x040fe200078e00ff */
[----:B------:R-:W-:Y:S01]  /*1830*/  PRMT R8, R22, 0x7632, R8 ;  /* 0x0000763216087816 */ /* 0x000fe20000000008 */
[----:B-1----:R-:W-:-:S02]  /*1840*/  IMAD.U32 R10, R4, 0x10000, RZ ;  /* 0x00010000040a7824 */ /* 0x002fc400078e00ff */
[----:B------:R-:W-:Y:S01]  /*1850*/  FADD R32, R32, R7 ;  /* 0x0000000720207221 */ /* 0x000fe20000000000 */
[----:B------:R-:W-:Y:S01]  /*1860*/  IMAD.U32 R20, R5, 0x10000, RZ ;  /* 0x0001000005147824 */ /* 0x000fe200078e00ff */
[----:B------:R-:W-:Y:S01]  /*1870*/  PRMT R9, R23, 0x7632, R9 ;  /* 0x0000763217097816 */ /* 0x000fe20000000009 */
[----:B------:R-:W1:Y:S01]  /*1880*/  LDS.128 R4, [R37+0x1200] ;  /* 0x0012000025047984 */ /* 0x000e620000000c00 */
[----:B------:R-:W-:Y:S01]  /*1890*/  FADD R33, R33, R10 ;  /* 0x0000000a21217221 */ /* 0x000fe20000000000 */
[----:B------:R-:W-:Y:S01]  /*18a0*/  FADD R35, R35, R20 ;  /* 0x0000001423237221 */ /* 0x000fe20000000000 */
[----:B------:R-:W-:Y:S02]  /*18b0*/  IMAD.U32 R20, R8, 0x10000, RZ ;  /* 0x0001000008147824 */ /* 0x000fe400078e00ff */
[----:B------:R-:W-:Y:S01]  /*18c0*/  FADD R28, R28, R11 ;  /* 0x0000000b1c1c7221 */ /* 0x000fe20000000000 */
[----:B------:R-:W-:Y:S01]  /*18d0*/  IMAD.U32 R22, R9, 0x10000, RZ ;  /* 0x0001000009167824 */ /* 0x000fe200078e00ff */
[----:B---3--:R-:W-:Y:S01]  /*18e0*/  PRMT R56, R24, 0x7632, R56 ;  /* 0x0000763218387816 */ /* 0x008fe20000000038 */
[----:B------:R-:W2:Y:S01]  /*18f0*/  LDS.128 R8, [R37+0x1210] ;  /* 0x0012100025087984 */ /* 0x000ea20000000c00 */
[----:B------:R-:W-:Y:S01]  /*1900*/  IMAD.U32 R21, R21, 0x10000, RZ ;  /* 0x0001000015157824 */ /* 0x000fe200078e00ff */
[----:B------:R-:W-:Y:S01]  /*1910*/  PRMT R54, R25, 0x7632, R54 ;  /* 0x0000763219367816 */ /* 0x000fe20000000036 */
[----:B------:R-:W-:Y:S01]  /*1920*/  IMAD.U32 R23, R23, 0x10000, RZ ;  /* 0x0001000017177824 */ /* 0x000fe200078e00ff */
[C---:B------:R-:W-:Y:S01]  /*1930*/  PRMT R50, R26.reuse, 0x7632, R50 ;  /* 0x000076321a327816 */ /* 0x040fe20000000032 */
[----:B------:R-:W-:Y:S01]  /*1940*/  IMAD.U32 R55, R26, 0x10000, RZ ;  /* 0x000100001a377824 */ /* 0x000fe200078e00ff */
[C---:B------:R-:W-:Y:S01]  /*1950*/  PRMT R52, R27.reuse, 0x7632, R52 ;  /* 0x000076321b347816 */ /* 0x040fe20000000034 */
[----:B------:R-:W-:-:S02]  /*1960*/  IMAD.U32 R61, R27, 0x10000, RZ ;  /* 0x000100001b3d7824 */ /* 0x000fc400078e00ff */
[----:B------:R-:W-:Y:S01]  /*1970*/  FADD R34, R34, R21 ;  /* 0x0000001522227221 */ /* 0x000fe20000000000 */
[----:B------:R-:W-:Y:S01]  /*1980*/  FADD R30, R30, R23 ;  /* 0x000000171e1e7221 */ /* 0x000fe20000000000 */
[----:B------:R-:W-:Y:S01]  /*1990*/  FADD R29, R29, R20 ;  /* 0x000000141d1d7221 */ /* 0x000fe20000000000 */
[----:B------:R-:W-:Y:S01]  /*19a0*/  FADD R31, R31, R22 ;  /* 0x000000161f1f7221 */ /* 0x000fe20000000000 */
[C---:B----4-:R-:W-:Y:S01]  /*19b0*/  PRMT R26, R16.reuse, 0x7632, R26 ;  /* 0x00007632101a7816 */ /* 0x050fe2000000001a */
[----:B------:R-:W-:Y:S01]  /*19c0*/  IMAD.U32 R27, R16, 0x10000, RZ ;  /* 0x00010000101b7824 */ /* 0x000fe200078e00ff */
[C---:B-----5:R-:W-:Y:S01]  /*19d0*/  PRMT R38, R17.reuse, 0x7632, R38 ;  /* 0x0000763211267816 */ /* 0x060fe20000000026 */
[----:B------:R-:W-:Y:S01]  /*19e0*/  IMAD.U32 R43, R17, 0x10000, RZ ;  /* 0x00010000112b7824 */ /* 0x000fe200078e00ff */
[C---:B------:R-:W-:Y:S01]  /*19f0*/  PRMT R39, R18.reuse, 0x7632, R39 ;  /* 0x0000763212277816 */ /* 0x040fe20000000027 */
[----:B------:R-:W-:Y:S01]  /*1a00*/  IMAD.U32 R41, R18, 0x10000, RZ ;  /* 0x0001000012297824 */ /* 0x000fe200078e00ff */
[C---:B------:R-:W-:Y:S01]  /*1a10*/  PRMT R40, R19.reuse, 0x7632, R40 ;  /* 0x0000763213287816 */ /* 0x040fe20000000028 */
[----:B------:R-:W-:Y:S01]  /*1a20*/  IMAD.U32 R47, R19, 0x10000, RZ ;  /* 0x00010000132f7824 */ /* 0x000fe200078e00ff */
[----:B------:R-:W3:Y:S01]  /*1a30*/  LDS.128 R20, [R37+0x2410] ;  /* 0x0024100025147984 */ /* 0x000ee20000000c00 */
[----:B------:R-:W-:Y:S01]  /*1a40*/  IMAD.U32 R57, R24, 0x10000, RZ ;  /* 0x0001000018397824 */ /* 0x000fe200078e00ff */
[----:B------:R-:W-:Y:S01]  /*1a50*/  PRMT R44, R12, 0x7632, R44 ;  /* 0x000076320c2c7816 */ /* 0x000fe2000000002c */
[----:B------:R-:W-:Y:S01]  /*1a60*/  IMAD.U32 R59, R25, 0x10000, RZ ;  /* 0x00010000193b7824 */ /* 0x000fe200078e00ff */
[----:B------:R-:W4:Y:S01]  /*1a70*/  LDS.128 R16, [R37+0x2400] ;  /* 0x0024000025107984 */ /* 0x000f220000000c00 */
[----:B------:R-:W-:Y:S01]  /*1a80*/  IMAD.U32 R56, R56, 0x10000, RZ ;  /* 0x0001000038387824 */ /* 0x000fe200078e00ff */
[----:B------:R-:W-:Y:S01]  /*1a90*/  PRMT R42, R13, 0x7632, R42 ;  /* 0x000076320d2a7816 */ /* 0x000fe2000000002a */
[----:B------:R-:W-:Y:S01]  /*1aa0*/  IMAD.U32 R58, R54, 0x10000, RZ ;  /* 0x00010000363a7824 */ /* 0x000fe200078e00ff */
[----:B------:R-:W-:Y:S01]  /*1ab0*/  PRMT R46, R14, 0x7632, R46 ;  /* 0x000076320e2e7816 */ /* 0x000fe2000000002e */
[----:B------:R-:W-:Y:S01]  /*1ac0*/  IMAD.U32 R45, R12, 0x10000, RZ ;  /* 0x000100000c2d7824 */ /* 0x000fe200078e00ff */
[----:B------:R-:W-:Y:S01]  /*1ad0*/  PRMT R48, R15, 0x7632, R48 ;  /* 0x000076320f307816 */ /* 0x000fe20000000030 */
[----:B------:R-:W-:Y:S01]  /*1ae0*/  IMAD.U32 R49, R13, 0x10000, RZ ;  /* 0x000100000d317824 */ /* 0x000fe200078e00ff */
[----:B------:R-:W5:Y:S01]  /*1af0*/  LDC.64 R24, c[0x0][0x228] ;  /* 0x00008a00ff187b82 */ /* 0x000f620000000a00 */
[----:B------:R-:W-:-:S02]  /*1b00*/  IMAD.U32 R51, R14, 0x10000, RZ ;  /* 0x000100000e337824 */ /* 0x000fc400078e00ff */
[----:B-1----:R-:W-:Y:S01]  /*1b10*/  FADD R57, R4, R57 ;  /* 0x0000003904397221 */ /* 0x002fe20000000000 */
[----:B------:R-:W-:Y:S02]  /*1b20*/  IMAD.U32 R53, R15, 0x10000, RZ ;  /* 0x000100000f357824 */ /* 0x000fe400078e00ff */
[----:B------:R-:W-:Y:S01]  /*1b30*/  FADD R59, R6, R59 ;  /* 0x0000003b063b7221 */ /* 0x000fe20000000000 */
[----:B------:R-:W1:Y:S01]  /*1b40*/  LDS.128 R12, [R37+0x3600] ;  /* 0x00360000250c7984 */ /* 0x000e620000000c00 */
[----:B------:R-:W-:Y:S01]  /*1b50*/  FADD R54, R5, R56 ;  /* 0x0000003805367221 */ /* 0x000fe20000000000 */
[----:B------:R-:W-:Y:S01]  /*1b60*/  FADD R58, R7, R58 ;  /* 0x0000003a073a7221 */ /* 0x000fe20000000000 */
[----:B------:R-:W-:Y:S01]  /*1b70*/  IMAD.U32 R50, R50, 0x10000, RZ ;  /* 0x0001000032327824 */ /* 0x000fe200078e00ff */
[----:B------:R-:W1:Y:S01]  /*1b80*/  LDS.128 R4, [R37+0x3610] ;  /* 0x0036100025047984 */ /* 0x000e620000000c00 */
[----:B------:R-:W-:Y:S02]  /*1b90*/  IMAD.U32 R52, R52, 0x10000, RZ ;  /* 0x0001000034347824 */ /* 0x000fe400078e00ff */
[----:B--2---:R-:W-:Y:S01]  /*1ba0*/  FADD R55, R8, R55 ;  /* 0x0000003708377221 */ /* 0x004fe20000000000 */
[----:B------:R-:W-:Y:S01]  /*1bb0*/  FADD R61, R10, R61 ;  /* 0x0000003d0a3d7221 */ /* 0x000fe20000000000 */
[----:B------:R-:W-:Y:S01]  /*1bc0*/  FADD R50, R9, R50 ;  /* 0x0000003209327221 */ /* 0x000fe20000000000 */
[----:B------:R-:W-:Y:S01]  /*1bd0*/  FADD R52, R11, R52 ;  /* 0x000000340b347221 */ /* 0x000fe20000000000 */
[----:B------:R-:W-:Y:S01]  /*1be0*/  F2FP.BF16.F32.PACK_AB R8, R33, R32 ;  /* 0x000000202108723e */ /* 0x000fe200000010ff */
[----:B------:R-:W-:Y:S01]  /*1bf0*/  IMAD.U32 R26, R26, 0x10000, RZ ;  /* 0x000100001a1a7824 */ /* 0x000fe200078e00ff */
[----:B------:R-:W-:Y:S01]  /*1c00*/  F2FP.BF16.F32.PACK_AB R9, R35, R34 ;  /* 0x000000222309723e */ /* 0x000fe200000010ff */
[----:B------:R-:W-:Y:S01]  /*1c10*/  IMAD.U32 R38, R38, 0x10000, RZ ;  /* 0x0001000026267824 */ /* 0x000fe200078e00ff */
[----:B------:R-:W-:Y:S01]  /*1c20*/  F2FP.BF16.F32.PACK_AB R10, R29, R28 ;  /* 0x0000001c1d0a723e */ /* 0x000fe200000010ff */
[----:B------:R-:W-:Y:S01]  /*1c30*/  IMAD.U32 R40, R40, 0x10000, RZ ;  /* 0x0001000028287824 */ /* 0x000fe200078e00ff */
[----:B------:R-:W-:Y:S01]  /*1c40*/  F2FP.BF16.F32.PACK_AB R11, R31, R30 ;  /* 0x0000001e1f0b723e */ /* 0x000fe200000010ff */
[----:B------:R-:W-:Y:S01]  /*1c50*/  IMAD.U32 R44, R44, 0x10000, RZ ;  /* 0x000100002c2c7824 */ /* 0x000fe200078e00ff */
[----:B------:R-:W-:Y:S01]  /*1c60*/  F2FP.BF16.F32.PACK_AB R28, R54, R57 ;  /* 0x00000039361c723e */ /* 0x000fe200000010ff */
[----:B-----5:R-:W-:Y:S01]  /*1c70*/  IMAD.WIDE R32, R3, 0x2, R24 ;  /* 0x0000000203207825 */ /* 0x020fe200078e0218 */
[----:B------:R-:W-:-:S02]  /*1c80*/  F2FP.BF16.F32.PACK_AB R29, R58, R59 ;  /* 0x0000003b3a1d723e */ /* 0x000fc400000010ff */
[----:B------:R-:W-:Y:S01]  /*1c90*/  F2FP.BF16.F32.PACK_AB R30, R50, R55 ;  /* 0x00000037321e723e */ /* 0x000fe200000010ff */
[----:B------:R-:W-:Y:S01]  /*1ca0*/  IMAD.WIDE R34, R0, 0x2, R24 ;  /* 0x0000000200227825 */ /* 0x000fe200078e0218 */
[----:B------:R2:W-:Y:S03]  /*1cb0*/  @P1 STG.E.128 desc[UR18][R32.64], R8 ;  /* 0x0000000820001986 */ /* 0x0005e6000c101d12 */
[----:B---3--:R-:W-:Y:S01]  /*1cc0*/  FADD R20, R20, R41 ;  /* 0x0000002914147221 */ /* 0x008fe20000000000 */
[----:B------:R-:W-:Y:S01]  /*1cd0*/  FADD R40, R23, R40 ;  /* 0x0000002817287221 */ /* 0x000fe20000000000 */
[----:B------:R-:W-:Y:S02]  /*1ce0*/  IMAD.U32 R0, R39, 0x10000, RZ ;  /* 0x0001000027007824 */ /* 0x000fe400078e00ff */
[----:B----4-:R-:W-:Y:S01]  /*1cf0*/  FADD R16, R16, R27 ;  /* 0x0000001b10107221 */ /* 0x010fe20000000000 */
[----:B------:R-:W-:Y:S01]  /*1d00*/  FADD R18, R18, R43 ;  /* 0x0000002b12127221 */ /* 0x000fe20000000000 */
[----:B------:R-:W-:Y:S01]  /*1d10*/  FADD R17, R17, R26 ;  /* 0x0000001a11117221 */ /* 0x000fe20000000000 */
[----:B------:R-:W-:Y:S01]  /*1d20*/  FADD R19, R19, R38 ;  /* 0x0000002613137221 */ /* 0x000fe20000000000 */
[----:B------:R-:W-:Y:S01]  /*1d30*/  FADD R21, R21, R0 ;  /* 0x0000000015157221 */ /* 0x000fe20000000000 */
[----:B------:R-:W-:Y:S01]  /*1d40*/  IMAD.U32 R42, R42, 0x10000, RZ ;  /* 0x000100002a2a7824 */ /* 0x000fe200078e00ff */
[----:B------:R-:W-:Y:S01]  /*1d50*/  F2FP.BF16.F32.PACK_AB R31, R52, R61 ;  /* 0x0000003d341f723e */ /* 0x000fe200000010ff */
[----:B------:R-:W-:-:S02]  /*1d60*/  IMAD.U32 R46, R46, 0x10000, RZ ;  /* 0x000100002e2e7824 */ /* 0x000fc400078e00ff */
[----:B------:R-:W-:Y:S02]  /*1d70*/  IMAD.U32 R48, R48, 0x10000, RZ ;  /* 0x0001000030307824 */ /* 0x000fe400078e00ff */
[----:B------:R-:W-:-:S04]  /*1d80*/  IMAD.WIDE R2, R2, 0x2, R24 ;  /* 0x0000000202027825 */ /* 0x000fc800078e0218 */
[----:B-1----:R-:W-:Y:S01]  /*1d90*/  FADD R12, R12, R45 ;  /* 0x0000002d0c0c7221 */ /* 0x002fe20000000000 */
[----:B------:R-:W-:Y:S01]  /*1da0*/  FADD R13, R13, R44 ;  /* 0x0000002c0d0d7221 */ /* 0x000fe20000000000 */
[----:B--2---:R-:W-:Y:S01]  /*1db0*/  FADD R11, R22, R47 ;  /* 0x0000002f160b7221 */ /* 0x004fe20000000000 */
[----:B------:R-:W-:Y:S01]  /*1dc0*/  F2FP.BF16.F32.PACK_AB R8, R17, R16 ;  /* 0x000000101108723e */ /* 0x000fe200000010ff */
[----:B------:R-:W-:Y:S01]  /*1dd0*/  FADD R14, R14, R49 ;  /* 0x000000310e0e7221 */ /* 0x000fe20000000000 */
[----:B------:R-:W-:Y:S01]  /*1de0*/  F2FP.BF16.F32.PACK_AB R9, R19, R18 ;  /* 0x000000121309723e */ /* 0x000fe200000010ff */
[----:B------:R-:W-:Y:S01]  /*1df0*/  FADD R15, R15, R42 ;  /* 0x0000002a0f0f7221 */ /* 0x000fe20000000000 */
[----:B------:R-:W-:Y:S01]  /*1e00*/  F2FP.BF16.F32.PACK_AB R10, R21, R20 ;  /* 0x00000014150a723e */ /* 0x000fe200000010ff */
[----:B------:R-:W-:Y:S01]  /*1e10*/  FADD R4, R4, R51 ;  /* 0x0000003304047221 */ /* 0x000fe20000000000 */
[----:B------:R-:W-:Y:S01]  /*1e20*/  F2FP.BF16.F32.PACK_AB R11, R40, R11 ;  /* 0x0000000b280b723e */ /* 0x000fe200000010ff */
[----:B------:R-:W-:Y:S01]  /*1e30*/  FADD R6, R6, R53 ;  /* 0x0000003506067221 */ /* 0x000fe20000000000 */
[----:B------:R-:W-:Y:S01]  /*1e40*/  FADD R5, R5, R46 ;  /* 0x0000002e05057221 */ /* 0x000fe20000000000 */
[----:B------:R-:W-:Y:S01]  /*1e50*/  FADD R7, R7, R48 ;  /* 0x0000003007077221 */ /* 0x000fe20000000000 */
[----:B------:R1:W-:Y:S01]  /*1e60*/  @P2 STG.E.128 desc[UR18][R34.64], R28 ;  /* 0x0000001c22002986 */ /* 0x0003e2000c101d12 */
[----:B------:R-:W-:Y:S01]  /*1e70*/  F2FP.BF16.F32.PACK_AB R12, R13, R12 ;  /* 0x0000000c0d0c723e */ /* 0x000fe200000010ff */
[----:B------:R-:W-:Y:S01]  /*1e80*/  IMAD.WIDE R36, R36, 0x2, R24 ;  /* 0x0000000224247825 */ /* 0x000fe200078e0218 */
[----:B------:R-:W-:Y:S01]  /*1e90*/  F2FP.BF16.F32.PACK_AB R13, R15, R14 ;  /* 0x0000000e0f0d723e */ /* 0x000fe200000010ff */
[----:B------:R1:W-:Y:S01]  /*1ea0*/  @P3 STG.E.128 desc[UR18][R2.64], R8 ;  /* 0x0000000802003986 */ /* 0x0003e2000c101d12 */
[----:B------:R-:W-:-:S02]  /*1eb0*/  F2FP.BF16.F32.PACK_AB R14, R5, R4 ;  /* 0x00000004050e723e */ /* 0x000fc400000010ff */
[----:B------:R-:W-:Y:S01]  /*1ec0*/  F2FP.BF16.F32.PACK_AB R15, R7, R6 ;  /* 0x00000006070f723e */ /* 0x000fe200000010ff */
[----:B------:R-:W-:Y:S06]  /*1ed0*/  @!P0 EXIT ;  /* 0x000000000000894d */ /* 0x000fec0003800000 */
[----:B------:R-:W-:Y:S01]  /*1ee0*/  STG.E.128 desc[UR18][R36.64], R12 ;  /* 0x0000000c24007986 */ /* 0x000fe2000c101d12 */
[----:B------:R-:W-:Y:S05]  /*1ef0*/  EXIT ;  /* 0x000000000000794d */ /* 0x000fea0003800000 */
.L_x_1:
[----:B------:R-:W-:-:S00]  /*1f00*/  BRA `(.L_x_1) ;  /* 0xfffffffc00fc7947 */ /* 0x000fc0000383ffff */
[----:B------:R-:W-:-:S00]  /*1f10*/  NOP ;  /* 0x0000000000007918 */ /* 0x000fc00000000000 */
        /* <DEDUP_REMOVED lines=14> */
.L_x_2:


//--------------------- .nv.shared.triton_mm      --------------------------
	.section	.nv.shared.triton_mm,"aw",@nobits
	.sectionflags	@""
	.align	16
	.zero		1024


//--------------------- .nv.constant0.triton_mm   --------------------------
	.section	.nv.constant0.triton_mm,"a",@progbits
	.sectionflags	@""
	.align	4
.nv.constant0.triton_mm:
	.zero		564
